	.target	sm_100a

	.elftype	@"ET_EXEC"


//--------------------- .note.nv.tkinfo           --------------------------
	.section	.note.nv.tkinfo,"",@"SHT_NOTE"
	.sectionflags	@"SHF_NOTE_NV_TKINFO"
	.tkinfo
        /*0018*/ 	.word	0x00000002
        /*0030*/ 	.string	""
        /*0030*/ 	.string	"ptxas"
        /*0030*/ 	.string	"Cuda compilation tools, release 13.0, V13.0.88"
        /*0030*/ 	.string	"Build cuda_13.0.r13.0/compiler.36424714_0"
        /*0030*/ 	.string	"-arch sm_100a -m 64 "



//--------------------- .note.nv.cuinfo           --------------------------
	.section	.note.nv.cuinfo,"",@"SHT_NOTE"
	.sectionflags	@"SHF_NOTE_NV_CUINFO"
        /*0018*/ 	.short	0x0002
        /*001a*/ 	.short	0x0064
        /*001c*/ 	.short	0x0082
	.zero		2


//--------------------- .nv.info                  --------------------------
	.section	.nv.info,"",@"SHT_CUDA_INFO"
	.align	4


	//----- nvinfo : EIATTR_REGCOUNT
	.align		4
        /*0000*/ 	.byte	0x04, 0x2f
        /*0002*/ 	.short	(.L_12 - .L_11)
	.align		4
.L_11:
        /*0004*/ 	.word	index@(_ZN7cutlass13device_kernelIN5flash19enable_sm80_to_sm89INS1_16FlashAttnFwdSm80INS1_25CollectiveMainloopFwdSm80ILi8ELi1ELb0EN4cute5tupleIJNS5_1CILi128EEENS7_ILi48EEENS7_ILi256EEEEEELi256ENS_6half_tEfNS_4arch4Sm80ELb1ELb0ELb0ELb1ELb1ELb1ELb1ELb1EEENS1_21CollectiveEpilogueFwdINS6_IJS8_SA_S9_EEENS6_IJNS7_ILi1EEESI_SI_EEESC_SE_Li256ELb1ELb1ELb1ELb0EEENS1_36VarlenDynamicPersistentTileSchedulerILi128ELi48ELi256ELi256ELb1ELb1ELb0ELb1ELb1ELb1EEEEEEEEEvNT_6ParamsE)
        /*0008*/ 	.word	0x00000004


	//----- nvinfo : EIATTR_FRAME_SIZE
	.align		4
.L_12:
        /*000c*/ 	.byte	0x04, 0x11
        /*000e*/ 	.short	(.L_14 - .L_13)
	.align		4
.L_13:
        /*0010*/ 	.word	index@(_ZN7cutlass13device_kernelIN5flash19enable_sm80_to_sm89INS1_16FlashAttnFwdSm80INS1_25CollectiveMainloopFwdSm80ILi8ELi1ELb0EN4cute5tupleIJNS5_1CILi128EEENS7_ILi48EEENS7_ILi256EEEEEELi256ENS_6half_tEfNS_4arch4Sm80ELb1ELb0ELb0ELb1ELb1ELb1ELb1ELb1EEENS1_21CollectiveEpilogueFwdINS6_IJS8_SA_S9_EEENS6_IJNS7_ILi1EEESI_SI_EEESC_SE_Li256ELb1ELb1ELb1ELb0EEENS1_36VarlenDynamicPersistentTileSchedulerILi128ELi48ELi256ELi256ELb1ELb1ELb0ELb1ELb1ELb1EEEEEEEEEvNT_6ParamsE)
        /*0014*/ 	.word	0x00000000


	//----- nvinfo : EIATTR_REGCOUNT
	.align		4
.L_14:
        /*0018*/ 	.byte	0x04, 0x2f
        /*001a*/ 	.short	(.L_16 - .L_15)
	.align		4
.L_15:
        /*001c*/ 	.word	index@(_ZN7cutlass13device_kernelIN5flash19enable_sm80_to_sm89INS1_16FlashAttnFwdSm80INS1_25CollectiveMainloopFwdSm80ILi8ELi1ELb0EN4cute5tupleIJNS5_1CILi128EEENS7_ILi64EEENS7_ILi256EEEEEELi256ENS_6half_tEfNS_4arch4Sm80ELb1ELb0ELb0ELb1ELb1ELb0ELb1ELb1EEENS1_21CollectiveEpilogueFwdINS6_IJS8_SA_S9_EEENS6_IJNS7_ILi1EEESI_SI_EEESC_SE_Li256ELb1ELb1ELb1ELb0EEENS1_36VarlenDynamicPersistentTileSchedulerILi128ELi64ELi256ELi256ELb1ELb1ELb0ELb1ELb1ELb1EEEEEEEEEvNT_6ParamsE)
        /*0020*/ 	.word	0x00000004


	//----- nvinfo : EIATTR_FRAME_SIZE
	.align		4
.L_16:
        /*0024*/ 	.byte	0x04, 0x11
        /*0026*/ 	.short	(.L_18 - .L_17)
	.align		4
.L_17:
        /*0028*/ 	.word	index@(_ZN7cutlass13device_kernelIN5flash19enable_sm80_to_sm89INS1_16FlashAttnFwdSm80INS1_25CollectiveMainloopFwdSm80ILi8ELi1ELb0EN4cute5tupleIJNS5_1CILi128EEENS7_ILi64EEENS7_ILi256EEEEEELi256ENS_6half_tEfNS_4arch4Sm80ELb1ELb0ELb0ELb1ELb1ELb0ELb1ELb1EEENS1_21CollectiveEpilogueFwdINS6_IJS8_SA_S9_EEENS6_IJNS7_ILi1EEESI_SI_EEESC_SE_Li256ELb1ELb1ELb1ELb0EEENS1_36VarlenDynamicPersistentTileSchedulerILi128ELi64ELi256ELi256ELb1ELb1ELb0ELb1ELb1ELb1EEEEEEEEEvNT_6ParamsE)
        /*002c*/ 	.word	0x00000000


	//----- nvinfo : EIATTR_REGCOUNT
	.align		4
.L_18:
        /*0030*/ 	.byte	0x04, 0x2f
        /*0032*/ 	.short	(.L_20 - .L_19)
	.align		4
.L_19:
        /*0034*/ 	.word	index@(_ZN7cutlass13device_kernelIN5flash19enable_sm80_to_sm89INS1_16FlashAttnFwdSm80INS1_25CollectiveMainloopFwdSm80ILi8ELi1ELb0EN4cute5tupleIJNS5_1CILi128EEENS7_ILi96EEENS7_ILi256EEEEEELi256ENS_6half_tEfNS_4arch4Sm80ELb1ELb0ELb0ELb0ELb1ELb0ELb1ELb1EEENS1_21CollectiveEpilogueFwdINS6_IJS8_SA_S9_EEENS6_IJNS7_ILi1EEESI_SI_EEESC_SE_Li256ELb0ELb1ELb1ELb0EEENS1_30DynamicPersistentTileSchedulerILi256ELi256ELb1ELb1ELb0EEEEEEEEEvNT_6ParamsE)
        /*0038*/ 	.word	0x00000004


	//----- nvinfo : EIATTR_FRAME_SIZE
	.align		4
.L_20:
        /*003c*/ 	.byte	0x04, 0x11
        /*003e*/ 	.short	(.L_22 - .L_21)
	.align		4
.L_21:
        /*0040*/ 	.word	index@(_ZN7cutlass13device_kernelIN5flash19enable_sm80_to_sm89INS1_16FlashAttnFwdSm80INS1_25CollectiveMainloopFwdSm80ILi8ELi1ELb0EN4cute5tupleIJNS5_1CILi128EEENS7_ILi96EEENS7_ILi256EEEEEELi256ENS_6half_tEfNS_4arch4Sm80ELb1ELb0ELb0ELb0ELb1ELb0ELb1ELb1EEENS1_21CollectiveEpilogueFwdINS6_IJS8_SA_S9_EEENS6_IJNS7_ILi1EEESI_SI_EEESC_SE_Li256ELb0ELb1ELb1ELb0EEENS1_30DynamicPersistentTileSchedulerILi256ELi256ELb1ELb1ELb0EEEEEEEEEvNT_6ParamsE)
        /*0044*/ 	.word	0x00000000


	//----- nvinfo : EIATTR_REGCOUNT
	.align		4
.L_22:
        /*0048*/ 	.byte	0x04, 0x2f
        /*004a*/ 	.short	(.L_24 - .L_23)
	.align		4
.L_23:
        /*004c*/ 	.word	index@(_ZN7cutlass13device_kernelIN5flash19enable_sm80_to_sm89INS1_16FlashAttnFwdSm80INS1_25CollectiveMainloopFwdSm80ILi8ELi1ELb0EN4cute5tupleIJNS5_1CILi128EEENS7_ILi48EEENS7_ILi256EEEEEELi256ENS_6half_tEfNS_4arch4Sm80ELb0ELb1ELb0ELb1ELb1ELb1ELb1ELb1EEENS1_21CollectiveEpilogueFwdINS6_IJS8_SA_S9_EEENS6_IJNS7_ILi1EEESI_SI_EEESC_SE_Li256ELb1ELb1ELb1ELb0EEENS1_36VarlenDynamicPersistentTileSchedulerILi128ELi48ELi256ELi256ELb1ELb1ELb0ELb1ELb0ELb1EEEEEEEEEvNT_6ParamsE)
        /*0050*/ 	.word	0x00000004


	//----- nvinfo : EIATTR_FRAME_SIZE
	.align		4
.L_24:
        /*0054*/ 	.byte	0x04, 0x11
        /*0056*/ 	.short	(.L_26 - .L_25)
	.align		4
.L_25:
        /*0058*/ 	.word	index@(_ZN7cutlass13device_kernelIN5flash19enable_sm80_to_sm89INS1_16FlashAttnFwdSm80INS1_25CollectiveMainloopFwdSm80ILi8ELi1ELb0EN4cute5tupleIJNS5_1CILi128EEENS7_ILi48EEENS7_ILi256EEEEEELi256ENS_6half_tEfNS_4arch4Sm80ELb0ELb1ELb0ELb1ELb1ELb1ELb1ELb1EEENS1_21CollectiveEpilogueFwdINS6_IJS8_SA_S9_EEENS6_IJNS7_ILi1EEESI_SI_EEESC_SE_Li256ELb1ELb1ELb1ELb0EEENS1_36VarlenDynamicPersistentTileSchedulerILi128ELi48ELi256ELi256ELb1ELb1ELb0ELb1ELb0ELb1EEEEEEEEEvNT_6ParamsE)
        /*005c*/ 	.word	0x00000000


	//----- nvinfo : EIATTR_REGCOUNT
	.align		4
.L_26:
        /*0060*/ 	.byte	0x04, 0x2f
        /*0062*/ 	.short	(.L_28 - .L_27)
	.align		4
.L_27:
        /*0064*/ 	.word	index@(_ZN7cutlass13device_kernelIN5flash19enable_sm80_to_sm89INS1_16FlashAttnFwdSm80INS1_25CollectiveMainloopFwdSm80ILi8ELi1ELb0EN4cute5tupleIJNS5_1CILi128EEENS7_ILi64EEENS7_ILi256EEEEEELi256ENS_6half_tEfNS_4arch4Sm80ELb0ELb1ELb0ELb1ELb1ELb0ELb1ELb1EEENS1_21CollectiveEpilogueFwdINS6_IJS8_SA_S9_EEENS6_IJNS7_ILi1EEESI_SI_EEESC_SE_Li256ELb1ELb1ELb1ELb0EEENS1_36VarlenDynamicPersistentTileSchedulerILi128ELi64ELi256ELi256ELb1ELb1ELb0ELb1ELb0ELb1EEEEEEEEEvNT_6ParamsE)
        /*0068*/ 	.word	0x00000004


	//----- nvinfo : EIATTR_FRAME_SIZE
	.align		4
.L_28:
        /*006c*/ 	.byte	0x04, 0x11
        /*006e*/ 	.short	(.L_30 - .L_29)
	.align		4
.L_29:
        /*0070*/ 	.word	index@(_ZN7cutlass13device_kernelIN5flash19enable_sm80_to_sm89INS1_16FlashAttnFwdSm80INS1_25CollectiveMainloopFwdSm80ILi8ELi1ELb0EN4cute5tupleIJNS5_1CILi128EEENS7_ILi64EEENS7_ILi256EEEEEELi256ENS_6half_tEfNS_4arch4Sm80ELb0ELb1ELb0ELb1ELb1ELb0ELb1ELb1EEENS1_21CollectiveEpilogueFwdINS6_IJS8_SA_S9_EEENS6_IJNS7_ILi1EEESI_SI_EEESC_SE_Li256ELb1ELb1ELb1ELb0EEENS1_36VarlenDynamicPersistentTileSchedulerILi128ELi64ELi256ELi256ELb1ELb1ELb0ELb1ELb0ELb1EEEEEEEEEvNT_6ParamsE)
        /*0074*/ 	.word	0x00000000


	//----- nvinfo : EIATTR_REGCOUNT
	.align		4
.L_30:
        /*0078*/ 	.byte	0x04, 0x2f
        /*007a*/ 	.short	(.L_32 - .L_31)
	.align		4
.L_31:
        /*007c*/ 	.word	index@(_ZN7cutlass13device_kernelIN5flash19enable_sm80_to_sm89INS1_16FlashAttnFwdSm80INS1_25CollectiveMainloopFwdSm80ILi8ELi1ELb0EN4cute5tupleIJNS5_1CILi128EEENS7_ILi64EEENS7_ILi256EEEEEELi256ENS_6half_tEfNS_4arch4Sm80ELb0ELb1ELb0ELb0ELb1ELb0ELb1ELb1EEENS1_21CollectiveEpilogueFwdINS6_IJS8_SA_S9_EEENS6_IJNS7_ILi1EEESI_SI_EEESC_SE_Li256ELb0ELb1ELb1ELb0EEENS1_19SingleTileSchedulerILb0ELb1ELb1ELi128EEEEEEEEEvNT_6ParamsE)
        /*0080*/ 	.word	0x00000004


	//----- nvinfo : EIATTR_FRAME_SIZE
	.align		4
.L_32:
        /*0084*/ 	.byte	0x04, 0x11
        /*0086*/ 	.short	(.L_34 - .L_33)
	.align		4
.L_33:
        /*0088*/ 	.word	index@(_ZN7cutlass13device_kernelIN5flash19enable_sm80_to_sm89INS1_16FlashAttnFwdSm80INS1_25CollectiveMainloopFwdSm80ILi8ELi1ELb0EN4cute5tupleIJNS5_1CILi128EEENS7_ILi64EEENS7_ILi256EEEEEELi256ENS_6half_tEfNS_4arch4Sm80ELb0ELb1ELb0ELb0ELb1ELb0ELb1ELb1EEENS1_21CollectiveEpilogueFwdINS6_IJS8_SA_S9_EEENS6_IJNS7_ILi1EEESI_SI_EEESC_SE_Li256ELb0ELb1ELb1ELb0EEENS1_19SingleTileSchedulerILb0ELb1ELb1ELi128EEEEEEEEEvNT_6ParamsE)
        /*008c*/ 	.word	0x00000000


	//----- nvinfo : EIATTR_REGCOUNT
	.align		4
.L_34:
        /*0090*/ 	.byte	0x04, 0x2f
        /*0092*/ 	.short	(.L_36 - .L_35)
	.align		4
.L_35:
        /*0094*/ 	.word	index@(_ZN7cutlass13device_kernelIN5flash19enable_sm80_to_sm89INS1_16FlashAttnFwdSm80INS1_25CollectiveMainloopFwdSm80ILi8ELi1ELb0EN4cute5tupleIJNS5_1CILi128EEENS7_ILi48EEENS7_ILi256EEEEEELi256ENS_6half_tEfNS_4arch4Sm80ELb0ELb0ELb0ELb1ELb1ELb1ELb1ELb1EEENS1_21CollectiveEpilogueFwdINS6_IJS8_SA_S9_EEENS6_IJNS7_ILi1EEESI_SI_EEESC_SE_Li256ELb1ELb1ELb1ELb0EEENS1_36VarlenDynamicPersistentTileSchedulerILi128ELi48ELi256ELi256ELb1ELb1ELb0ELb0ELb1ELb1EEEEEEEEEvNT_6ParamsE)
        /*0098*/ 	.word	0x00000004


	//----- nvinfo : EIATTR_FRAME_SIZE
	.align		4
.L_36:
        /*009c*/ 	.byte	0x04, 0x11
        /*009e*/ 	.short	(.L_38 - .L_37)
	.align		4
.L_37:
        /*00a0*/ 	.word	index@(_ZN7cutlass13device_kernelIN5flash19enable_sm80_to_sm89INS1_16FlashAttnFwdSm80INS1_25CollectiveMainloopFwdSm80ILi8ELi1ELb0EN4cute5tupleIJNS5_1CILi128EEENS7_ILi48EEENS7_ILi256EEEEEELi256ENS_6half_tEfNS_4arch4Sm80ELb0ELb0ELb0ELb1ELb1ELb1ELb1ELb1EEENS1_21CollectiveEpilogueFwdINS6_IJS8_SA_S9_EEENS6_IJNS7_ILi1EEESI_SI_EEESC_SE_Li256ELb1ELb1ELb1ELb0EEENS1_36VarlenDynamicPersistentTileSchedulerILi128ELi48ELi256ELi256ELb1ELb1ELb0ELb0ELb1ELb1EEEEEEEEEvNT_6ParamsE)
        /*00a4*/ 	.word	0x00000000


	//----- nvinfo : EIATTR_REGCOUNT
	.align		4
.L_38:
        /*00a8*/ 	.byte	0x04, 0x2f
        /*00aa*/ 	.short	(.L_40 - .L_39)
	.align		4
.L_39:
        /*00ac*/ 	.word	index@(_ZN7cutlass13device_kernelIN5flash19enable_sm80_to_sm89INS1_16FlashAttnFwdSm80INS1_25CollectiveMainloopFwdSm80ILi8ELi1ELb0EN4cute5tupleIJNS5_1CILi128EEENS7_ILi64EEENS7_ILi256EEEEEELi256ENS_6half_tEfNS_4arch4Sm80ELb0ELb0ELb0ELb1ELb1ELb0ELb1ELb1EEENS1_21CollectiveEpilogueFwdINS6_IJS8_SA_S9_EEENS6_IJNS7_ILi1EEESI_SI_EEESC_SE_Li256ELb1ELb1ELb1ELb0EEENS1_36VarlenDynamicPersistentTileSchedulerILi128ELi64ELi256ELi256ELb1ELb1ELb0ELb0ELb1ELb1EEEEEEEEEvNT_6ParamsE)
        /*00b0*/ 	.word	0x00000004


	//----- nvinfo : EIATTR_FRAME_SIZE
	.align		4
.L_40:
        /*00b4*/ 	.byte	0x04, 0x11
        /*00b6*/ 	.short	(.L_42 - .L_41)
	.align		4
.L_41:
        /*00b8*/ 	.word	index@(_ZN7cutlass13device_kernelIN5flash19enable_sm80_to_sm89INS1_16FlashAttnFwdSm80INS1_25CollectiveMainloopFwdSm80ILi8ELi1ELb0EN4cute5tupleIJNS5_1CILi128EEENS7_ILi64EEENS7_ILi256EEEEEELi256ENS_6half_tEfNS_4arch4Sm80ELb0ELb0ELb0ELb1ELb1ELb0ELb1ELb1EEENS1_21CollectiveEpilogueFwdINS6_IJS8_SA_S9_EEENS6_IJNS7_ILi1EEESI_SI_EEESC_SE_Li256ELb1ELb1ELb1ELb0EEENS1_36VarlenDynamicPersistentTileSchedulerILi128ELi64ELi256ELi256ELb1ELb1ELb0ELb0ELb1ELb1EEEEEEEEEvNT_6ParamsE)
        /*00bc*/ 	.word	0x00000000


	//----- nvinfo : EIATTR_REGCOUNT
	.align		4
.L_42:
        /*00c0*/ 	.byte	0x04, 0x2f
        /*00c2*/ 	.short	(.L_44 - .L_43)
	.align		4
.L_43:
        /*00c4*/ 	.word	index@(_ZN7cutlass13device_kernelIN5flash19enable_sm80_to_sm89INS1_16FlashAttnFwdSm80INS1_25CollectiveMainloopFwdSm80ILi8ELi1ELb0EN4cute5tupleIJNS5_1CILi128EEENS7_ILi96EEENS7_ILi256EEEEEELi256ENS_6half_tEfNS_4arch4Sm80ELb0ELb0ELb0ELb0ELb1ELb0ELb1ELb1EEENS1_21CollectiveEpilogueFwdINS6_IJS8_SA_S9_EEENS6_IJNS7_ILi1EEESI_SI_EEESC_SE_Li256ELb0ELb1ELb1ELb0EEENS1_19SingleTileSchedulerILb0ELb1ELb1ELi128EEEEEEEEEvNT_6ParamsE)
        /*00c8*/ 	.word	0x00000004


	//----- nvinfo : EIATTR_FRAME_SIZE
	.align		4
.L_44:
        /*00cc*/ 	.byte	0x04, 0x11
        /*00ce*/ 	.short	(.L_46 - .L_45)
	.align		4
.L_45:
        /*00d0*/ 	.word	index@(_ZN7cutlass13device_kernelIN5flash19enable_sm80_to_sm89INS1_16FlashAttnFwdSm80INS1_25CollectiveMainloopFwdSm80ILi8ELi1ELb0EN4cute5tupleIJNS5_1CILi128EEENS7_ILi96EEENS7_ILi256EEEEEELi256ENS_6half_tEfNS_4arch4Sm80ELb0ELb0ELb0ELb0ELb1ELb0ELb1ELb1EEENS1_21CollectiveEpilogueFwdINS6_IJS8_SA_S9_EEENS6_IJNS7_ILi1EEESI_SI_EEESC_SE_Li256ELb0ELb1ELb1ELb0EEENS1_19SingleTileSchedulerILb0ELb1ELb1ELi128EEEEEEEEEvNT_6ParamsE)
        /*00d4*/ 	.word	0x00000000


	//----- nvinfo : EIATTR_REGCOUNT
	.align		4
.L_46:
        /*00d8*/ 	.byte	0x04, 0x2f
        /*00da*/ 	.short	(.L_48 - .L_47)
	.align		4
.L_47:
        /*00dc*/ 	.word	index@(_ZN7cutlass13device_kernelIN5flash19enable_sm80_to_sm89INS1_16FlashAttnFwdSm80INS1_25CollectiveMainloopFwdSm80ILi8ELi1ELb0EN4cute5tupleIJNS5_1CILi128EEENS7_ILi32EEENS7_ILi256EEEEEELi256ENS_6half_tEfNS_4arch4Sm80ELb1ELb0ELb0ELb1ELb1ELb1ELb1ELb1EEENS1_21CollectiveEpilogueFwdINS6_IJS8_SA_S9_EEENS6_IJNS7_ILi1EEESI_SI_EEESC_SE_Li256ELb1ELb1ELb1ELb0EEENS1_36VarlenDynamicPersistentTileSchedulerILi128ELi32ELi256ELi256ELb1ELb1ELb0ELb1ELb1ELb1EEEEEEEEEvNT_6ParamsE)
        /*00e0*/ 	.word	0x00000004


	//----- nvinfo : EIATTR_FRAME_SIZE
	.align		4
.L_48:
        /*00e4*/ 	.byte	0x04, 0x11
        /*00e6*/ 	.short	(.L_50 - .L_49)
	.align		4
.L_49:
        /*00e8*/ 	.word	index@(_ZN7cutlass13device_kernelIN5flash19enable_sm80_to_sm89INS1_16FlashAttnFwdSm80INS1_25CollectiveMainloopFwdSm80ILi8ELi1ELb0EN4cute5tupleIJNS5_1CILi128EEENS7_ILi32EEENS7_ILi256EEEEEELi256ENS_6half_tEfNS_4arch4Sm80ELb1ELb0ELb0ELb1ELb1ELb1ELb1ELb1EEENS1_21CollectiveEpilogueFwdINS6_IJS8_SA_S9_EEENS6_IJNS7_ILi1EEESI_SI_EEESC_SE_Li256ELb1ELb1ELb1ELb0EEENS1_36VarlenDynamicPersistentTileSchedulerILi128ELi32ELi256ELi256ELb1ELb1ELb0ELb1ELb1ELb1EEEEEEEEEvNT_6ParamsE)
        /*00ec*/ 	.word	0x00000000


	//----- nvinfo : EIATTR_REGCOUNT
	.align		4
.L_50:
        /*00f0*/ 	.byte	0x04, 0x2f
        /*00f2*/ 	.short	(.L_52 - .L_51)
	.align		4
.L_51:
        /*00f4*/ 	.word	index@(_ZN7cutlass13device_kernelIN5flash19enable_sm80_to_sm89INS1_16FlashAttnFwdSm80INS1_25CollectiveMainloopFwdSm80ILi8ELi1ELb1EN4cute5tupleIJNS5_1CILi128EEENS7_ILi48EEENS7_ILi256EEEEEELi256ENS_6half_tEfNS_4arch4Sm80ELb1ELb0ELb0ELb1ELb1ELb0ELb1ELb1EEENS1_21CollectiveEpilogueFwdINS6_IJS8_SA_S9_EEENS6_IJNS7_ILi1EEESI_SI_EEESC_SE_Li256ELb1ELb1ELb1ELb0EEENS1_36VarlenDynamicPersistentTileSchedulerILi128ELi48ELi256ELi256ELb1ELb1ELb0ELb1ELb1ELb1EEEEEEEEEvNT_6ParamsE)
        /*00f8*/ 	.word	0x00000004


	//----- nvinfo : EIATTR_FRAME_SIZE
	.align		4
.L_52:
        /*00fc*/ 	.byte	0x04, 0x11
        /*00fe*/ 	.short	(.L_54 - .L_53)
	.align		4
.L_53:
        /*0100*/ 	.word	index@(_ZN7cutlass13device_kernelIN5flash19enable_sm80_to_sm89INS1_16FlashAttnFwdSm80INS1_25CollectiveMainloopFwdSm80ILi8ELi1ELb1EN4cute5tupleIJNS5_1CILi128EEENS7_ILi48EEENS7_ILi256EEEEEELi256ENS_6half_tEfNS_4arch4Sm80ELb1ELb0ELb0ELb1ELb1ELb0ELb1ELb1EEENS1_21CollectiveEpilogueFwdINS6_IJS8_SA_S9_EEENS6_IJNS7_ILi1EEESI_SI_EEESC_SE_Li256ELb1ELb1ELb1ELb0EEENS1_36VarlenDynamicPersistentTileSchedulerILi128ELi48ELi256ELi256ELb1ELb1ELb0ELb1ELb1ELb1EEEEEEEEEvNT_6ParamsE)
        /*0104*/ 	.word	0x00000000


	//----- nvinfo : EIATTR_REGCOUNT
	.align		4
.L_54:
        /*0108*/ 	.byte	0x04, 0x2f
        /*010a*/ 	.short	(.L_56 - .L_55)
	.align		4
.L_55:
        /*010c*/ 	.word	index@(_ZN7cutlass13device_kernelIN5flash19enable_sm80_to_sm89INS1_16FlashAttnFwdSm80INS1_25CollectiveMainloopFwdSm80ILi8ELi1ELb1EN4cute5tupleIJNS5_1CILi128EEENS7_ILi64EEENS7_ILi256EEEEEELi256ENS_6half_tEfNS_4arch4Sm80ELb1ELb0ELb0ELb0ELb1ELb0ELb1ELb1EEENS1_21CollectiveEpilogueFwdINS6_IJS8_SA_S9_EEENS6_IJNS7_ILi1EEESI_SI_EEESC_SE_Li256ELb0ELb1ELb1ELb0EEENS1_30DynamicPersistentTileSchedulerILi256ELi256ELb1ELb1ELb0EEEEEEEEEvNT_6ParamsE)
        /*0110*/ 	.word	0x00000004


	//----- nvinfo : EIATTR_FRAME_SIZE
	.align		4
.L_56:
        /*0114*/ 	.byte	0x04, 0x11
        /*0116*/ 	.short	(.L_58 - .L_57)
	.align		4
.L_57:
        /*0118*/ 	.word	index@(_ZN7cutlass13device_kernelIN5flash19enable_sm80_to_sm89INS1_16FlashAttnFwdSm80INS1_25CollectiveMainloopFwdSm80ILi8ELi1ELb1EN4cute5tupleIJNS5_1CILi128EEENS7_ILi64EEENS7_ILi256EEEEEELi256ENS_6half_tEfNS_4arch4Sm80ELb1ELb0ELb0ELb0ELb1ELb0ELb1ELb1EEENS1_21CollectiveEpilogueFwdINS6_IJS8_SA_S9_EEENS6_IJNS7_ILi1EEESI_SI_EEESC_SE_Li256ELb0ELb1ELb1ELb0EEENS1_30DynamicPersistentTileSchedulerILi256ELi256ELb1ELb1ELb0EEEEEEEEEvNT_6ParamsE)
        /*011c*/ 	.word	0x00000000


	//----- nvinfo : EIATTR_REGCOUNT
	.align		4
.L_58:
        /*0120*/ 	.byte	0x04, 0x2f
        /*0122*/ 	.short	(.L_60 - .L_59)
	.align		4
.L_59:
        /*0124*/ 	.word	index@(_ZN7cutlass13device_kernelIN5flash19enable_sm80_to_sm89INS1_16FlashAttnFwdSm80INS1_25CollectiveMainloopFwdSm80ILi8ELi1ELb0EN4cute5tupleIJNS5_1CILi128EEENS7_ILi32EEENS7_ILi256EEEEEELi256ENS_6half_tEfNS_4arch4Sm80ELb0ELb1ELb0ELb1ELb1ELb1ELb1ELb1EEENS1_21CollectiveEpilogueFwdINS6_IJS8_SA_S9_EEENS6_IJNS7_ILi1EEESI_SI_EEESC_SE_Li256ELb1ELb1ELb1ELb0EEENS1_36VarlenDynamicPersistentTileSchedulerILi128ELi32ELi256ELi256ELb1ELb1ELb0ELb1ELb0ELb1EEEEEEEEEvNT_6ParamsE)
        /*0128*/ 	.word	0x00000004


	//----- nvinfo : EIATTR_FRAME_SIZE
	.align		4
.L_60:
        /*012c*/ 	.byte	0x04, 0x11
        /*012e*/ 	.short	(.L_62 - .L_61)
	.align		4
.L_61:
        /*0130*/ 	.word	index@(_ZN7cutlass13device_kernelIN5flash19enable_sm80_to_sm89INS1_16FlashAttnFwdSm80INS1_25CollectiveMainloopFwdSm80ILi8ELi1ELb0EN4cute5tupleIJNS5_1CILi128EEENS7_ILi32EEENS7_ILi256EEEEEELi256ENS_6half_tEfNS_4arch4Sm80ELb0ELb1ELb0ELb1ELb1ELb1ELb1ELb1EEENS1_21CollectiveEpilogueFwdINS6_IJS8_SA_S9_EEENS6_IJNS7_ILi1EEESI_SI_EEESC_SE_Li256ELb1ELb1ELb1ELb0EEENS1_36VarlenDynamicPersistentTileSchedulerILi128ELi32ELi256ELi256ELb1ELb1ELb0ELb1ELb0ELb1EEEEEEEEEvNT_6ParamsE)
        /*0134*/ 	.word	0x00000000


	//----- nvinfo : EIATTR_REGCOUNT
	.align		4
.L_62:
        /*0138*/ 	.byte	0x04, 0x2f
        /*013a*/ 	.short	(.L_64 - .L_63)
	.align		4
.L_63:
        /*013c*/ 	.word	index@(_ZN7cutlass13device_kernelIN5flash19enable_sm80_to_sm89INS1_16FlashAttnFwdSm80INS1_25CollectiveMainloopFwdSm80ILi8ELi1ELb1EN4cute5tupleIJNS5_1CILi128EEENS7_ILi48EEENS7_ILi256EEEEEELi256ENS_6half_tEfNS_4arch4Sm80ELb0ELb1ELb0ELb1ELb1ELb0ELb1ELb1EEENS1_21CollectiveEpilogueFwdINS6_IJS8_SA_S9_EEENS6_IJNS7_ILi1EEESI_SI_EEESC_SE_Li256ELb1ELb1ELb1ELb0EEENS1_36VarlenDynamicPersistentTileSchedulerILi128ELi48ELi256ELi256ELb1ELb1ELb0ELb1ELb0ELb1EEEEEEEEEvNT_6ParamsE)
        /*0140*/ 	.word	0x00000004


	//----- nvinfo : EIATTR_FRAME_SIZE
	.align		4
.L_64:
        /*0144*/ 	.byte	0x04, 0x11
        /*0146*/ 	.short	(.L_66 - .L_65)
	.align		4
.L_65:
        /*0148*/ 	.word	index@(_ZN7cutlass13device_kernelIN5flash19enable_sm80_to_sm89INS1_16FlashAttnFwdSm80INS1_25CollectiveMainloopFwdSm80ILi8ELi1ELb1EN4cute5tupleIJNS5_1CILi128EEENS7_ILi48EEENS7_ILi256EEEEEELi256ENS_6half_tEfNS_4arch4Sm80ELb0ELb1ELb0ELb1ELb1ELb0ELb1ELb1EEENS1_21CollectiveEpilogueFwdINS6_IJS8_SA_S9_EEENS6_IJNS7_ILi1EEESI_SI_EEESC_SE_Li256ELb1ELb1ELb1ELb0EEENS1_36VarlenDynamicPersistentTileSchedulerILi128ELi48ELi256ELi256ELb1ELb1ELb0ELb1ELb0ELb1EEEEEEEEEvNT_6ParamsE)
        /*014c*/ 	.word	0x00000000


	//----- nvinfo : EIATTR_REGCOUNT
	.align		4
.L_66:
        /*0150*/ 	.byte	0x04, 0x2f
        /*0152*/ 	.short	(.L_68 - .L_67)
	.align		4
.L_67:
        /*0154*/ 	.word	index@(_ZN7cutlass13device_kernelIN5flash19enable_sm80_to_sm89INS1_16FlashAttnFwdSm80INS1_25CollectiveMainloopFwdSm80ILi8ELi1ELb1EN4cute5tupleIJNS5_1CILi128EEENS7_ILi48EEENS7_ILi256EEEEEELi256ENS_6half_tEfNS_4arch4Sm80ELb0ELb1ELb0ELb0ELb1ELb0ELb1ELb1EEENS1_21CollectiveEpilogueFwdINS6_IJS8_SA_S9_EEENS6_IJNS7_ILi1EEESI_SI_EEESC_SE_Li256ELb0ELb1ELb1ELb0EEENS1_19SingleTileSchedulerILb0ELb1ELb1ELi128EEEEEEEEEvNT_6ParamsE)
        /*0158*/ 	.word	0x00000004


	//----- nvinfo : EIATTR_FRAME_SIZE
	.align		4
.L_68:
        /*015c*/ 	.byte	0x04, 0x11
        /*015e*/ 	.short	(.L_70 - .L_69)
	.align		4
.L_69:
        /*0160*/ 	.word	index@(_ZN7cutlass13device_kernelIN5flash19enable_sm80_to_sm89INS1_16FlashAttnFwdSm80INS1_25CollectiveMainloopFwdSm80ILi8ELi1ELb1EN4cute5tupleIJNS5_1CILi128EEENS7_ILi48EEENS7_ILi256EEEEEELi256ENS_6half_tEfNS_4arch4Sm80ELb0ELb1ELb0ELb0ELb1ELb0ELb1ELb1EEENS1_21CollectiveEpilogueFwdINS6_IJS8_SA_S9_EEENS6_IJNS7_ILi1EEESI_SI_EEESC_SE_Li256ELb0ELb1ELb1ELb0EEENS1_19SingleTileSchedulerILb0ELb1ELb1ELi128EEEEEEEEEvNT_6ParamsE)
        /*0164*/ 	.word	0x00000000


	//----- nvinfo : EIATTR_REGCOUNT
	.align		4
.L_70:
        /*0168*/ 	.byte	0x04, 0x2f
        /*016a*/ 	.short	(.L_72 - .L_71)
	.align		4
.L_71:
        /*016c*/ 	.word	index@(_ZN7cutlass13device_kernelIN5flash19enable_sm80_to_sm89INS1_16FlashAttnFwdSm80INS1_25CollectiveMainloopFwdSm80ILi8ELi1ELb0EN4cute5tupleIJNS5_1CILi128EEENS7_ILi32EEENS7_ILi256EEEEEELi256ENS_6half_tEfNS_4arch4Sm80ELb0ELb0ELb0ELb1ELb1ELb1ELb1ELb1EEENS1_21CollectiveEpilogueFwdINS6_IJS8_SA_S9_EEENS6_IJNS7_ILi1EEESI_SI_EEESC_SE_Li256ELb1ELb1ELb1ELb0EEENS1_36VarlenDynamicPersistentTileSchedulerILi128ELi32ELi256ELi256ELb1ELb1ELb0ELb0ELb1ELb1EEEEEEEEEvNT_6ParamsE)
        /*0170*/ 	.word	0x00000004


	//----- nvinfo : EIATTR_FRAME_SIZE
	.align		4
.L_72:
        /*0174*/ 	.byte	0x04, 0x11
        /*0176*/ 	.short	(.L_74 - .L_73)
	.align		4
.L_73:
        /*0178*/ 	.word	index@(_ZN7cutlass13device_kernelIN5flash19enable_sm80_to_sm89INS1_16FlashAttnFwdSm80INS1_25CollectiveMainloopFwdSm80ILi8ELi1ELb0EN4cute5tupleIJNS5_1CILi128EEENS7_ILi32EEENS7_ILi256EEEEEELi256ENS_6half_tEfNS_4arch4Sm80ELb0ELb0ELb0ELb1ELb1ELb1ELb1ELb1EEENS1_21CollectiveEpilogueFwdINS6_IJS8_SA_S9_EEENS6_IJNS7_ILi1EEESI_SI_EEESC_SE_Li256ELb1ELb1ELb1ELb0EEENS1_36VarlenDynamicPersistentTileSchedulerILi128ELi32ELi256ELi256ELb1ELb1ELb0ELb0ELb1ELb1EEEEEEEEEvNT_6ParamsE)
        /*017c*/ 	.word	0x00000000


	//----- nvinfo : EIATTR_REGCOUNT
	.align		4
.L_74:
        /*0180*/ 	.byte	0x04, 0x2f
        /*0182*/ 	.short	(.L_76 - .L_75)
	.align		4
.L_75:
        /*0184*/ 	.word	index@(_ZN7cutlass13device_kernelIN5flash19enable_sm80_to_sm89INS1_16FlashAttnFwdSm80INS1_25CollectiveMainloopFwdSm80ILi8ELi1ELb1EN4cute5tupleIJNS5_1CILi128EEENS7_ILi48EEENS7_ILi256EEEEEELi256ENS_6half_tEfNS_4arch4Sm80ELb0ELb0ELb0ELb1ELb1ELb0ELb1ELb1EEENS1_21CollectiveEpilogueFwdINS6_IJS8_SA_S9_EEENS6_IJNS7_ILi1EEESI_SI_EEESC_SE_Li256ELb1ELb1ELb1ELb0EEENS1_36VarlenDynamicPersistentTileSchedulerILi128ELi48ELi256ELi256ELb1ELb1ELb0ELb0ELb1ELb1EEEEEEEEEvNT_6ParamsE)
        /*0188*/ 	.word	0x00000004


	//----- nvinfo : EIATTR_FRAME_SIZE
	.align		4
.L_76:
        /*018c*/ 	.byte	0x04, 0x11
        /*018e*/ 	.short	(.L_78 - .L_77)
	.align		4
.L_77:
        /*0190*/ 	.word	index@(_ZN7cutlass13device_kernelIN5flash19enable_sm80_to_sm89INS1_16FlashAttnFwdSm80INS1_25CollectiveMainloopFwdSm80ILi8ELi1ELb1EN4cute5tupleIJNS5_1CILi128EEENS7_ILi48EEENS7_ILi256EEEEEELi256ENS_6half_tEfNS_4arch4Sm80ELb0ELb0ELb0ELb1ELb1ELb0ELb1ELb1EEENS1_21CollectiveEpilogueFwdINS6_IJS8_SA_S9_EEENS6_IJNS7_ILi1EEESI_SI_EEESC_SE_Li256ELb1ELb1ELb1ELb0EEENS1_36VarlenDynamicPersistentTileSchedulerILi128ELi48ELi256ELi256ELb1ELb1ELb0ELb0ELb1ELb1EEEEEEEEEvNT_6ParamsE)
        /*0194*/ 	.word	0x00000000


	//----- nvinfo : EIATTR_REGCOUNT
	.align		4
.L_78:
        /*0198*/ 	.byte	0x04, 0x2f
        /*019a*/ 	.short	(.L_80 - .L_79)
	.align		4
.L_79:
        /*019c*/ 	.word	index@(_ZN7cutlass13device_kernelIN5flash19enable_sm80_to_sm89INS1_16FlashAttnFwdSm80INS1_25CollectiveMainloopFwdSm80ILi8ELi1ELb1EN4cute5tupleIJNS5_1CILi128EEENS7_ILi64EEENS7_ILi256EEEEEELi256ENS_6half_tEfNS_4arch4Sm80ELb0ELb0ELb0ELb0ELb1ELb0ELb1ELb1EEENS1_21CollectiveEpilogueFwdINS6_IJS8_SA_S9_EEENS6_IJNS7_ILi1EEESI_SI_EEESC_SE_Li256ELb0ELb1ELb1ELb0EEENS1_19SingleTileSchedulerILb0ELb1ELb1ELi128EEEEEEEEEvNT_6ParamsE)
        /*01a0*/ 	.word	0x00000004


	//----- nvinfo : EIATTR_FRAME_SIZE
	.align		4
.L_80:
        /*01a4*/ 	.byte	0x04, 0x11
        /*01a6*/ 	.short	(.L_82 - .L_81)
	.align		4
.L_81:
        /*01a8*/ 	.word	index@(_ZN7cutlass13device_kernelIN5flash19enable_sm80_to_sm89INS1_16FlashAttnFwdSm80INS1_25CollectiveMainloopFwdSm80ILi8ELi1ELb1EN4cute5tupleIJNS5_1CILi128EEENS7_ILi64EEENS7_ILi256EEEEEELi256ENS_6half_tEfNS_4arch4Sm80ELb0ELb0ELb0ELb0ELb1ELb0ELb1ELb1EEENS1_21CollectiveEpilogueFwdINS6_IJS8_SA_S9_EEENS6_IJNS7_ILi1EEESI_SI_EEESC_SE_Li256ELb0ELb1ELb1ELb0EEENS1_19SingleTileSchedulerILb0ELb1ELb1ELi128EEEEEEEEEvNT_6ParamsE)
        /*01ac*/ 	.word	0x00000000


	//----- nvinfo : EIATTR_MIN_STACK_SIZE
	.align		4
.L_82:
        /*01b0*/ 	.byte	0x04, 0x12
        /*01b2*/ 	.short	(.L_84 - .L_83)
	.align		4
.L_83:
        /*01b4*/ 	.word	index@(_ZN7cutlass13device_kernelIN5flash19enable_sm80_to_sm89INS1_16FlashAttnFwdSm80INS1_25CollectiveMainloopFwdSm80ILi8ELi1ELb1EN4cute5tupleIJNS5_1CILi128EEENS7_ILi64EEENS7_ILi256EEEEEELi256ENS_6half_tEfNS_4arch4Sm80ELb0ELb0ELb0ELb0ELb1ELb0ELb1ELb1EEENS1_21CollectiveEpilogueFwdINS6_IJS8_SA_S9_EEENS6_IJNS7_ILi1EEESI_SI_EEESC_SE_Li256ELb0ELb1ELb1ELb0EEENS1_19SingleTileSchedulerILb0ELb1ELb1ELi128EEEEEEEEEvNT_6ParamsE)
        /*01b8*/ 	.word	0x00000000


	//----- nvinfo : EIATTR_MIN_STACK_SIZE
	.align		4
.L_84:
        /*01bc*/ 	.byte	0x04, 0x12
        /*01be*/ 	.short	(.L_86 - .L_85)
	.align		4
.L_85:
        /*01c0*/ 	.word	index@(_ZN7cutlass13device_kernelIN5flash19enable_sm80_to_sm89INS1_16FlashAttnFwdSm80INS1_25CollectiveMainloopFwdSm80ILi8ELi1ELb1EN4cute5tupleIJNS5_1CILi128EEENS7_ILi48EEENS7_ILi256EEEEEELi256ENS_6half_tEfNS_4arch4Sm80ELb0ELb0ELb0ELb1ELb1ELb0ELb1ELb1EEENS1_21CollectiveEpilogueFwdINS6_IJS8_SA_S9_EEENS6_IJNS7_ILi1EEESI_SI_EEESC_SE_Li256ELb1ELb1ELb1ELb0EEENS1_36VarlenDynamicPersistentTileSchedulerILi128ELi48ELi256ELi256ELb1ELb1ELb0ELb0ELb1ELb1EEEEEEEEEvNT_6ParamsE)
        /*01c4*/ 	.word	0x00000000


	//----- nvinfo : EIATTR_MIN_STACK_SIZE
	.align		4
.L_86:
        /*01c8*/ 	.byte	0x04, 0x12
        /*01ca*/ 	.short	(.L_88 - .L_87)
	.align		4
.L_87:
        /*01cc*/ 	.word	index@(_ZN7cutlass13device_kernelIN5flash19enable_sm80_to_sm89INS1_16FlashAttnFwdSm80INS1_25CollectiveMainloopFwdSm80ILi8ELi1ELb0EN4cute5tupleIJNS5_1CILi128EEENS7_ILi32EEENS7_ILi256EEEEEELi256ENS_6half_tEfNS_4arch4Sm80ELb0ELb0ELb0ELb1ELb1ELb1ELb1ELb1EEENS1_21CollectiveEpilogueFwdINS6_IJS8_SA_S9_EEENS6_IJNS7_ILi1EEESI_SI_EEESC_SE_Li256ELb1ELb1ELb1ELb0EEENS1_36VarlenDynamicPersistentTileSchedulerILi128ELi32ELi256ELi256ELb1ELb1ELb0ELb0ELb1ELb1EEEEEEEEEvNT_6ParamsE)
        /*01d0*/ 	.word	0x00000000


	//----- nvinfo : EIATTR_MIN_STACK_SIZE
	.align		4
.L_88:
        /*01d4*/ 	.byte	0x04, 0x12
        /*01d6*/ 	.short	(.L_90 - .L_89)
	.align		4
.L_89:
        /*01d8*/ 	.word	index@(_ZN7cutlass13device_kernelIN5flash19enable_sm80_to_sm89INS1_16FlashAttnFwdSm80INS1_25CollectiveMainloopFwdSm80ILi8ELi1ELb1EN4cute5tupleIJNS5_1CILi128EEENS7_ILi48EEENS7_ILi256EEEEEELi256ENS_6half_tEfNS_4arch4Sm80ELb0ELb1ELb0ELb0ELb1ELb0ELb1ELb1EEENS1_21CollectiveEpilogueFwdINS6_IJS8_SA_S9_EEENS6_IJNS7_ILi1EEESI_SI_EEESC_SE_Li256ELb0ELb1ELb1ELb0EEENS1_19SingleTileSchedulerILb0ELb1ELb1ELi128EEEEEEEEEvNT_6ParamsE)
        /*01dc*/ 	.word	0x00000000


	//----- nvinfo : EIATTR_MIN_STACK_SIZE
	.align		4
.L_90:
        /*01e0*/ 	.byte	0x04, 0x12
        /*01e2*/ 	.short	(.L_92 - .L_91)
	.align		4
.L_91:
        /*01e4*/ 	.word	index@(_ZN7cutlass13device_kernelIN5flash19enable_sm80_to_sm89INS1_16FlashAttnFwdSm80INS1_25CollectiveMainloopFwdSm80ILi8ELi1ELb1EN4cute5tupleIJNS5_1CILi128EEENS7_ILi48EEENS7_ILi256EEEEEELi256ENS_6half_tEfNS_4arch4Sm80ELb0ELb1ELb0ELb1ELb1ELb0ELb1ELb1EEENS1_21CollectiveEpilogueFwdINS6_IJS8_SA_S9_EEENS6_IJNS7_ILi1EEESI_SI_EEESC_SE_Li256ELb1ELb1ELb1ELb0EEENS1_36VarlenDynamicPersistentTileSchedulerILi128ELi48ELi256ELi256ELb1ELb1ELb0ELb1ELb0ELb1EEEEEEEEEvNT_6ParamsE)
        /*01e8*/ 	.word	0x00000000


	//----- nvinfo : EIATTR_MIN_STACK_SIZE
	.align		4
.L_92:
        /*01ec*/ 	.byte	0x04, 0x12
        /*01ee*/ 	.short	(.L_94 - .L_93)
	.align		4
.L_93:
        /*01f0*/ 	.word	index@(_ZN7cutlass13device_kernelIN5flash19enable_sm80_to_sm89INS1_16FlashAttnFwdSm80INS1_25CollectiveMainloopFwdSm80ILi8ELi1ELb0EN4cute5tupleIJNS5_1CILi128EEENS7_ILi32EEENS7_ILi256EEEEEELi256ENS_6half_tEfNS_4arch4Sm80ELb0ELb1ELb0ELb1ELb1ELb1ELb1ELb1EEENS1_21CollectiveEpilogueFwdINS6_IJS8_SA_S9_EEENS6_IJNS7_ILi1EEESI_SI_EEESC_SE_Li256ELb1ELb1ELb1ELb0EEENS1_36VarlenDynamicPersistentTileSchedulerILi128ELi32ELi256ELi256ELb1ELb1ELb0ELb1ELb0ELb1EEEEEEEEEvNT_6ParamsE)
        /*01f4*/ 	.word	0x00000000


	//----- nvinfo : EIATTR_MIN_STACK_SIZE
	.align		4
.L_94:
        /*01f8*/ 	.byte	0x04, 0x12
        /*01fa*/ 	.short	(.L_96 - .L_95)
	.align		4
.L_95:
        /*01fc*/ 	.word	index@(_ZN7cutlass13device_kernelIN5flash19enable_sm80_to_sm89INS1_16FlashAttnFwdSm80INS1_25CollectiveMainloopFwdSm80ILi8ELi1ELb1EN4cute5tupleIJNS5_1CILi128EEENS7_ILi64EEENS7_ILi256EEEEEELi256ENS_6half_tEfNS_4arch4Sm80ELb1ELb0ELb0ELb0ELb1ELb0ELb1ELb1EEENS1_21CollectiveEpilogueFwdINS6_IJS8_SA_S9_EEENS6_IJNS7_ILi1EEESI_SI_EEESC_SE_Li256ELb0ELb1ELb1ELb0EEENS1_30DynamicPersistentTileSchedulerILi256ELi256ELb1ELb1ELb0EEEEEEEEEvNT_6ParamsE)
        /*0200*/ 	.word	0x00000000


	//----- nvinfo : EIATTR_MIN_STACK_SIZE
	.align		4
.L_96:
        /*0204*/ 	.byte	0x04, 0x12
        /*0206*/ 	.short	(.L_98 - .L_97)
	.align		4
.L_97:
        /*0208*/ 	.word	index@(_ZN7cutlass13device_kernelIN5flash19enable_sm80_to_sm89INS1_16FlashAttnFwdSm80INS1_25CollectiveMainloopFwdSm80ILi8ELi1ELb1EN4cute5tupleIJNS5_1CILi128EEENS7_ILi48EEENS7_ILi256EEEEEELi256ENS_6half_tEfNS_4arch4Sm80ELb1ELb0ELb0ELb1ELb1ELb0ELb1ELb1EEENS1_21CollectiveEpilogueFwdINS6_IJS8_SA_S9_EEENS6_IJNS7_ILi1EEESI_SI_EEESC_SE_Li256ELb1ELb1ELb1ELb0EEENS1_36VarlenDynamicPersistentTileSchedulerILi128ELi48ELi256ELi256ELb1ELb1ELb0ELb1ELb1ELb1EEEEEEEEEvNT_6ParamsE)
        /*020c*/ 	.word	0x00000000


	//----- nvinfo : EIATTR_MIN_STACK_SIZE
	.align		4
.L_98:
        /*0210*/ 	.byte	0x04, 0x12
        /*0212*/ 	.short	(.L_100 - .L_99)
	.align		4
.L_99:
        /*0214*/ 	.word	index@(_ZN7cutlass13device_kernelIN5flash19enable_sm80_to_sm89INS1_16FlashAttnFwdSm80INS1_25CollectiveMainloopFwdSm80ILi8ELi1ELb0EN4cute5tupleIJNS5_1CILi128EEENS7_ILi32EEENS7_ILi256EEEEEELi256ENS_6half_tEfNS_4arch4Sm80ELb1ELb0ELb0ELb1ELb1ELb1ELb1ELb1EEENS1_21CollectiveEpilogueFwdINS6_IJS8_SA_S9_EEENS6_IJNS7_ILi1EEESI_SI_EEESC_SE_Li256ELb1ELb1ELb1ELb0EEENS1_36VarlenDynamicPersistentTileSchedulerILi128ELi32ELi256ELi256ELb1ELb1ELb0ELb1ELb1ELb1EEEEEEEEEvNT_6ParamsE)
        /*0218*/ 	.word	0x00000000


	//----- nvinfo : EIATTR_MIN_STACK_SIZE
	.align		4
.L_100:
        /*021c*/ 	.byte	0x04, 0x12
        /*021e*/ 	.short	(.L_102 - .L_101)
	.align		4
.L_101:
        /*0220*/ 	.word	index@(_ZN7cutlass13device_kernelIN5flash19enable_sm80_to_sm89INS1_16FlashAttnFwdSm80INS1_25CollectiveMainloopFwdSm80ILi8ELi1ELb0EN4cute5tupleIJNS5_1CILi128EEENS7_ILi96EEENS7_ILi256EEEEEELi256ENS_6half_tEfNS_4arch4Sm80ELb0ELb0ELb0ELb0ELb1ELb0ELb1ELb1EEENS1_21CollectiveEpilogueFwdINS6_IJS8_SA_S9_EEENS6_IJNS7_ILi1EEESI_SI_EEESC_SE_Li256ELb0ELb1ELb1ELb0EEENS1_19SingleTileSchedulerILb0ELb1ELb1ELi128EEEEEEEEEvNT_6ParamsE)
        /*0224*/ 	.word	0x00000000


	//----- nvinfo : EIATTR_MIN_STACK_SIZE
	.align		4
.L_102:
        /*0228*/ 	.byte	0x04, 0x12
        /*022a*/ 	.short	(.L_104 - .L_103)
	.align		4
.L_103:
        /*022c*/ 	.word	index@(_ZN7cutlass13device_kernelIN5flash19enable_sm80_to_sm89INS1_16FlashAttnFwdSm80INS1_25CollectiveMainloopFwdSm80ILi8ELi1ELb0EN4cute5tupleIJNS5_1CILi128EEENS7_ILi64EEENS7_ILi256EEEEEELi256ENS_6half_tEfNS_4arch4Sm80ELb0ELb0ELb0ELb1ELb1ELb0ELb1ELb1EEENS1_21CollectiveEpilogueFwdINS6_IJS8_SA_S9_EEENS6_IJNS7_ILi1EEESI_SI_EEESC_SE_Li256ELb1ELb1ELb1ELb0EEENS1_36VarlenDynamicPersistentTileSchedulerILi128ELi64ELi256ELi256ELb1ELb1ELb0ELb0ELb1ELb1EEEEEEEEEvNT_6ParamsE)
        /*0230*/ 	.word	0x00000000


	//----- nvinfo : EIATTR_MIN_STACK_SIZE
	.align		4
.L_104:
        /*0234*/ 	.byte	0x04, 0x12
        /*0236*/ 	.short	(.L_106 - .L_105)
	.align		4
.L_105:
        /*0238*/ 	.word	index@(_ZN7cutlass13device_kernelIN5flash19enable_sm80_to_sm89INS1_16FlashAttnFwdSm80INS1_25CollectiveMainloopFwdSm80ILi8ELi1ELb0EN4cute5tupleIJNS5_1CILi128EEENS7_ILi48EEENS7_ILi256EEEEEELi256ENS_6half_tEfNS_4arch4Sm80ELb0ELb0ELb0ELb1ELb1ELb1ELb1ELb1EEENS1_21CollectiveEpilogueFwdINS6_IJS8_SA_S9_EEENS6_IJNS7_ILi1EEESI_SI_EEESC_SE_Li256ELb1ELb1ELb1ELb0EEENS1_36VarlenDynamicPersistentTileSchedulerILi128ELi48ELi256ELi256ELb1ELb1ELb0ELb0ELb1ELb1EEEEEEEEEvNT_6ParamsE)
        /*023c*/ 	.word	0x00000000


	//----- nvinfo : EIATTR_MIN_STACK_SIZE
	.align		4
.L_106:
        /*0240*/ 	.byte	0x04, 0x12
        /*0242*/ 	.short	(.L_108 - .L_107)
	.align		4
.L_107:
        /*0244*/ 	.word	index@(_ZN7cutlass13device_kernelIN5flash19enable_sm80_to_sm89INS1_16FlashAttnFwdSm80INS1_25CollectiveMainloopFwdSm80ILi8ELi1ELb0EN4cute5tupleIJNS5_1CILi128EEENS7_ILi64EEENS7_ILi256EEEEEELi256ENS_6half_tEfNS_4arch4Sm80ELb0ELb1ELb0ELb0ELb1ELb0ELb1ELb1EEENS1_21CollectiveEpilogueFwdINS6_IJS8_SA_S9_EEENS6_IJNS7_ILi1EEESI_SI_EEESC_SE_Li256ELb0ELb1ELb1ELb0EEENS1_19SingleTileSchedulerILb0ELb1ELb1ELi128EEEEEEEEEvNT_6ParamsE)
        /*0248*/ 	.word	0x00000000


	//----- nvinfo : EIATTR_MIN_STACK_SIZE
	.align		4
.L_108:
        /*024c*/ 	.byte	0x04, 0x12
        /*024e*/ 	.short	(.L_110 - .L_109)
	.align		4
.L_109:
        /*0250*/ 	.word	index@(_ZN7cutlass13device_kernelIN5flash19enable_sm80_to_sm89INS1_16FlashAttnFwdSm80INS1_25CollectiveMainloopFwdSm80ILi8ELi1ELb0EN4cute5tupleIJNS5_1CILi128EEENS7_ILi64EEENS7_ILi256EEEEEELi256ENS_6half_tEfNS_4arch4Sm80ELb0ELb1ELb0ELb1ELb1ELb0ELb1ELb1EEENS1_21CollectiveEpilogueFwdINS6_IJS8_SA_S9_EEENS6_IJNS7_ILi1EEESI_SI_EEESC_SE_Li256ELb1ELb1ELb1ELb0EEENS1_36VarlenDynamicPersistentTileSchedulerILi128ELi64ELi256ELi256ELb1ELb1ELb0ELb1ELb0ELb1EEEEEEEEEvNT_6ParamsE)
        /*0254*/ 	.word	0x00000000


	//----- nvinfo : EIATTR_MIN_STACK_SIZE
	.align		4
.L_110:
        /*0258*/ 	.byte	0x04, 0x12
        /*025a*/ 	.short	(.L_112 - .L_111)
	.align		4
.L_111:
        /*025c*/ 	.word	index@(_ZN7cutlass13device_kernelIN5flash19enable_sm80_to_sm89INS1_16FlashAttnFwdSm80INS1_25CollectiveMainloopFwdSm80ILi8ELi1ELb0EN4cute5tupleIJNS5_1CILi128EEENS7_ILi48EEENS7_ILi256EEEEEELi256ENS_6half_tEfNS_4arch4Sm80ELb0ELb1ELb0ELb1ELb1ELb1ELb1ELb1EEENS1_21CollectiveEpilogueFwdINS6_IJS8_SA_S9_EEENS6_IJNS7_ILi1EEESI_SI_EEESC_SE_Li256ELb1ELb1ELb1ELb0EEENS1_36VarlenDynamicPersistentTileSchedulerILi128ELi48ELi256ELi256ELb1ELb1ELb0ELb1ELb0ELb1EEEEEEEEEvNT_6ParamsE)
        /*0260*/ 	.word	0x00000000


	//----- nvinfo : EIATTR_MIN_STACK_SIZE
	.align		4
.L_112:
        /*0264*/ 	.byte	0x04, 0x12
        /*0266*/ 	.short	(.L_114 - .L_113)
	.align		4
.L_113:
        /*0268*/ 	.word	index@(_ZN7cutlass13device_kernelIN5flash19enable_sm80_to_sm89INS1_16FlashAttnFwdSm80INS1_25CollectiveMainloopFwdSm80ILi8ELi1ELb0EN4cute5tupleIJNS5_1CILi128EEENS7_ILi96EEENS7_ILi256EEEEEELi256ENS_6half_tEfNS_4arch4Sm80ELb1ELb0ELb0ELb0ELb1ELb0ELb1ELb1EEENS1_21CollectiveEpilogueFwdINS6_IJS8_SA_S9_EEENS6_IJNS7_ILi1EEESI_SI_EEESC_SE_Li256ELb0ELb1ELb1ELb0EEENS1_30DynamicPersistentTileSchedulerILi256ELi256ELb1ELb1ELb0EEEEEEEEEvNT_6ParamsE)
        /*026c*/ 	.word	0x00000000


	//----- nvinfo : EIATTR_MIN_STACK_SIZE
	.align		4
.L_114:
        /*0270*/ 	.byte	0x04, 0x12
        /*0272*/ 	.short	(.L_116 - .L_115)
	.align		4
.L_115:
        /*0274*/ 	.word	index@(_ZN7cutlass13device_kernelIN5flash19enable_sm80_to_sm89INS1_16FlashAttnFwdSm80INS1_25CollectiveMainloopFwdSm80ILi8ELi1ELb0EN4cute5tupleIJNS5_1CILi128EEENS7_ILi64EEENS7_ILi256EEEEEELi256ENS_6half_tEfNS_4arch4Sm80ELb1ELb0ELb0ELb1ELb1ELb0ELb1ELb1EEENS1_21CollectiveEpilogueFwdINS6_IJS8_SA_S9_EEENS6_IJNS7_ILi1EEESI_SI_EEESC_SE_Li256ELb1ELb1ELb1ELb0EEENS1_36VarlenDynamicPersistentTileSchedulerILi128ELi64ELi256ELi256ELb1ELb1ELb0ELb1ELb1ELb1EEEEEEEEEvNT_6ParamsE)
        /*0278*/ 	.word	0x00000000


	//----- nvinfo : EIATTR_MIN_STACK_SIZE
	.align		4
.L_116:
        /*027c*/ 	.byte	0x04, 0x12
        /*027e*/ 	.short	(.L_118 - .L_117)
	.align		4
.L_117:
        /*0280*/ 	.word	index@(_ZN7cutlass13device_kernelIN5flash19enable_sm80_to_sm89INS1_16FlashAttnFwdSm80INS1_25CollectiveMainloopFwdSm80ILi8ELi1ELb0EN4cute5tupleIJNS5_1CILi128EEENS7_ILi48EEENS7_ILi256EEEEEELi256ENS_6half_tEfNS_4arch4Sm80ELb1ELb0ELb0ELb1ELb1ELb1ELb1ELb1EEENS1_21CollectiveEpilogueFwdINS6_IJS8_SA_S9_EEENS6_IJNS7_ILi1EEESI_SI_EEESC_SE_Li256ELb1ELb1ELb1ELb0EEENS1_36VarlenDynamicPersistentTileSchedulerILi128ELi48ELi256ELi256ELb1ELb1ELb0ELb1ELb1ELb1EEEEEEEEEvNT_6ParamsE)
        /*0284*/ 	.word	0x00000000
.L_118:


//--------------------- .nv.compat                --------------------------
	.section	.nv.compat,"",@"SHT_CUDA_COMPAT_INFO"
	.align	4
        /*0000*/ 	.byte	0x02, 0x09, 0x01, 0x00, 0x02, 0x02, 0x01, 0x00, 0x02, 0x05, 0x05, 0x00, 0x03, 0x07, 0x01, 0x01
        /*0010*/ 	.byte	0x02, 0x03, 0x00, 0x00, 0x02, 0x06, 0x01, 0x00, 0x04, 0x0b, 0x08, 0x00, 0x09, 0x00, 0x00, 0x00
        /*0020*/ 	.byte	0x00, 0x00, 0x00, 0x00


//--------------------- .nv.info._ZN7cutlass13device_kernelIN5flash19enable_sm80_to_sm89INS1_16FlashAttnFwdSm80INS1_25CollectiveMainloopFwdSm80ILi8ELi1ELb1EN4cute5tupleIJNS5_1CILi128EEENS7_ILi64EEENS7_ILi256EEEEEELi256ENS_6half_tEfNS_4arch4Sm80ELb0ELb0ELb0ELb0ELb1ELb0ELb1ELb1EEENS1_21CollectiveEpilogueFwdINS6_IJS8_SA_S9_EEENS6_IJNS7_ILi1EEESI_SI_EEESC_SE_Li256ELb0ELb1ELb1ELb0EEENS1_19SingleTileSchedulerILb0ELb1ELb1ELi128EEEEEEEEEvNT_6ParamsE --------------------------
	.section	.nv.info._ZN7cutlass13device_kernelIN5flash19enable_sm80_to_sm89INS1_16FlashAttnFwdSm80INS1_25CollectiveMainloopFwdSm80ILi8ELi1ELb1EN4cute5tupleIJNS5_1CILi128EEENS7_ILi64EEENS7_ILi256EEEEEELi256ENS_6half_tEfNS_4arch4Sm80ELb0ELb0ELb0ELb0ELb1ELb0ELb1ELb1EEENS1_21CollectiveEpilogueFwdINS6_IJS8_SA_S9_EEENS6_IJNS7_ILi1EEESI_SI_EEESC_SE_Li256ELb0ELb1ELb1ELb0EEENS1_19SingleTileSchedulerILb0ELb1ELb1ELi128EEEEEEEEEvNT_6ParamsE,"",@"SHT_CUDA_INFO"
	.sectionflags	@""
	.align	4


	//----- nvinfo : EIATTR_CUDA_API_VERSION
	.align		4
        /*0000*/ 	.byte	0x04, 0x37
        /*0002*/ 	.short	(.L_120 - .L_119)
.L_119:
        /*0004*/ 	.word	0x00000082


	//----- nvinfo : EIATTR_KPARAM_INFO
	.align		4
.L_120:
        /*0008*/ 	.byte	0x04, 0x17
        /*000a*/ 	.short	(.L_122 - .L_121)
.L_121:
        /*000c*/ 	.word	0x00000000
        /*0010*/ 	.short	0x0000
        /*0012*/ 	.short	0x0000
        /*0014*/ 	.byte	0x00, 0xf0, 0x61, 0x10


	//----- nvinfo : EIATTR_SPARSE_MMA_MASK
	.align		4
.L_122:
        /*0018*/ 	.byte	0x03, 0x50
        /*001a*/ 	.short	0x0000


	//----- nvinfo : EIATTR_MAXREG_COUNT
	.align		4
        /*001c*/ 	.byte	0x03, 0x1b
        /*001e*/ 	.short	0x00ff


	//----- nvinfo : EIATTR_MERCURY_ISA_VERSION
	.align		4
        /*0020*/ 	.byte	0x03, 0x5f
        /*0022*/ 	.short	0x0101


	//----- nvinfo : EIATTR_VRC_CTA_INIT_COUNT
	.align		4
        /*0024*/ 	.byte	0x02, 0x4a
	.zero		1
	.zero		1


	//----- nvinfo : EIATTR_EXIT_INSTR_OFFSETS
	.align		4
        /*0028*/ 	.byte	0x04, 0x1c
        /*002a*/ 	.short	(.L_124 - .L_123)


	//   ....[0]....
.L_123:
        /*002c*/ 	.word	0x00000010


	//----- nvinfo : EIATTR_MAX_THREADS
	.align		4
.L_124:
        /*0030*/ 	.byte	0x04, 0x05
        /*0032*/ 	.short	(.L_126 - .L_125)
.L_125:
        /*0034*/ 	.word	0x00000100
        /*0038*/ 	.word	0x00000001
        /*003c*/ 	.word	0x00000001


	//----- nvinfo : EIATTR_CBANK_PARAM_SIZE
	.align		4
.L_126:
        /*0040*/ 	.byte	0x03, 0x19
        /*0042*/ 	.short	0x0418


	//----- nvinfo : EIATTR_PARAM_CBANK
	.align		4
        /*0044*/ 	.byte	0x04, 0x0a
        /*0046*/ 	.short	(.L_128 - .L_127)
	.align		4
.L_127:
        /*0048*/ 	.word	index@(.nv.constant0._ZN7cutlass13device_kernelIN5flash19enable_sm80_to_sm89INS1_16FlashAttnFwdSm80INS1_25CollectiveMainloopFwdSm80ILi8ELi1ELb1EN4cute5tupleIJNS5_1CILi128EEENS7_ILi64EEENS7_ILi256EEEEEELi256ENS_6half_tEfNS_4arch4Sm80ELb0ELb0ELb0ELb0ELb1ELb0ELb1ELb1EEENS1_21CollectiveEpilogueFwdINS6_IJS8_SA_S9_EEENS6_IJNS7_ILi1EEESI_SI_EEESC_SE_Li256ELb0ELb1ELb1ELb0EEENS1_19SingleTileSchedulerILb0ELb1ELb1ELi128EEEEEEEEEvNT_6ParamsE)
        /*004c*/ 	.short	0x0380
        /*004e*/ 	.short	0x0418


	//----- nvinfo : EIATTR_SW_WAR
	.align		4
.L_128:
        /*0050*/ 	.byte	0x04, 0x36
        /*0052*/ 	.short	(.L_130 - .L_129)
.L_129:
        /*0054*/ 	.word	0x00000008
.L_130:


//--------------------- .nv.info._ZN7cutlass13device_kernelIN5flash19enable_sm80_to_sm89INS1_16FlashAttnFwdSm80INS1_25CollectiveMainloopFwdSm80ILi8ELi1ELb1EN4cute5tupleIJNS5_1CILi128EEENS7_ILi48EEENS7_ILi256EEEEEELi256ENS_6half_tEfNS_4arch4Sm80ELb0ELb0ELb0ELb1ELb1ELb0ELb1ELb1EEENS1_21CollectiveEpilogueFwdINS6_IJS8_SA_S9_EEENS6_IJNS7_ILi1EEESI_SI_EEESC_SE_Li256ELb1ELb1ELb1ELb0EEENS1_36VarlenDynamicPersistentTileSchedulerILi128ELi48ELi256ELi256ELb1ELb1ELb0ELb0ELb1ELb1EEEEEEEEEvNT_6ParamsE --------------------------
	.section	.nv.info._ZN7cutlass13device_kernelIN5flash19enable_sm80_to_sm89INS1_16FlashAttnFwdSm80INS1_25CollectiveMainloopFwdSm80ILi8ELi1ELb1EN4cute5tupleIJNS5_1CILi128EEENS7_ILi48EEENS7_ILi256EEEEEELi256ENS_6half_tEfNS_4arch4Sm80ELb0ELb0ELb0ELb1ELb1ELb0ELb1ELb1EEENS1_21CollectiveEpilogueFwdINS6_IJS8_SA_S9_EEENS6_IJNS7_ILi1EEESI_SI_EEESC_SE_Li256ELb1ELb1ELb1ELb0EEENS1_36VarlenDynamicPersistentTileSchedulerILi128ELi48ELi256ELi256ELb1ELb1ELb0ELb0ELb1ELb1EEEEEEEEEvNT_6ParamsE,"",@"SHT_CUDA_INFO"
	.sectionflags	@""
	.align	4


	//----- nvinfo : EIATTR_CUDA_API_VERSION
	.align		4
        /*0000*/ 	.byte	0x04, 0x37
        /*0002*/ 	.short	(.L_132 - .L_131)
.L_131:
        /*0004*/ 	.word	0x00000082


	//----- nvinfo : EIATTR_KPARAM_INFO
	.align		4
.L_132:
        /*0008*/ 	.byte	0x04, 0x17
        /*000a*/ 	.short	(.L_134 - .L_133)
.L_133:
        /*000c*/ 	.word	0x00000000
        /*0010*/ 	.short	0x0000
        /*0012*/ 	.short	0x0000
        /*0014*/ 	.byte	0x00, 0xf0, 0xe1, 0x10


	//----- nvinfo : EIATTR_SPARSE_MMA_MASK
	.align		4
.L_134:
        /*0018*/ 	.byte	0x03, 0x50
        /*001a*/ 	.short	0x0000


	//----- nvinfo : EIATTR_MAXREG_COUNT
	.align		4
        /*001c*/ 	.byte	0x03, 0x1b
        /*001e*/ 	.short	0x00ff


	//----- nvinfo : EIATTR_MERCURY_ISA_VERSION
	.align		4
        /*0020*/ 	.byte	0x03, 0x5f
        /*0022*/ 	.short	0x0101


	//----- nvinfo : EIATTR_VRC_CTA_INIT_COUNT
	.align		4
        /*0024*/ 	.byte	0x02, 0x4a
	.zero		1
	.zero		1


	//----- nvinfo : EIATTR_EXIT_INSTR_OFFSETS
	.align		4
        /*0028*/ 	.byte	0x04, 0x1c
        /*002a*/ 	.short	(.L_136 - .L_135)


	//   ....[0]....
.L_135:
        /*002c*/ 	.word	0x00000010


	//----- nvinfo : EIATTR_MAX_THREADS
	.align		4
.L_136:
        /*0030*/ 	.byte	0x04, 0x05
        /*0032*/ 	.short	(.L_138 - .L_137)
.L_137:
        /*0034*/ 	.word	0x00000100
        /*0038*/ 	.word	0x00000001
        /*003c*/ 	.word	0x00000001


	//----- nvinfo : EIATTR_CBANK_PARAM_SIZE
	.align		4
.L_138:
        /*0040*/ 	.byte	0x03, 0x19
        /*0042*/ 	.short	0x0438


	//----- nvinfo : EIATTR_PARAM_CBANK
	.align		4
        /*0044*/ 	.byte	0x04, 0x0a
        /*0046*/ 	.short	(.L_140 - .L_139)
	.align		4
.L_139:
        /*0048*/ 	.word	index@(.nv.constant0._ZN7cutlass13device_kernelIN5flash19enable_sm80_to_sm89INS1_16FlashAttnFwdSm80INS1_25CollectiveMainloopFwdSm80ILi8ELi1ELb1EN4cute5tupleIJNS5_1CILi128EEENS7_ILi48EEENS7_ILi256EEEEEELi256ENS_6half_tEfNS_4arch4Sm80ELb0ELb0ELb0ELb1ELb1ELb0ELb1ELb1EEENS1_21CollectiveEpilogueFwdINS6_IJS8_SA_S9_EEENS6_IJNS7_ILi1EEESI_SI_EEESC_SE_Li256ELb1ELb1ELb1ELb0EEENS1_36VarlenDynamicPersistentTileSchedulerILi128ELi48ELi256ELi256ELb1ELb1ELb0ELb0ELb1ELb1EEEEEEEEEvNT_6ParamsE)
        /*004c*/ 	.short	0x0380
        /*004e*/ 	.short	0x0438


	//----- nvinfo : EIATTR_SW_WAR
	.align		4
.L_140:
        /*0050*/ 	.byte	0x04, 0x36
        /*0052*/ 	.short	(.L_142 - .L_141)
.L_141:
        /*0054*/ 	.word	0x00000008
.L_142:


//--------------------- .nv.info._ZN7cutlass13device_kernelIN5flash19enable_sm80_to_sm89INS1_16FlashAttnFwdSm80INS1_25CollectiveMainloopFwdSm80ILi8ELi1ELb0EN4cute5tupleIJNS5_1CILi128EEENS7_ILi32EEENS7_ILi256EEEEEELi256ENS_6half_tEfNS_4arch4Sm80ELb0ELb0ELb0ELb1ELb1ELb1ELb1ELb1EEENS1_21CollectiveEpilogueFwdINS6_IJS8_SA_S9_EEENS6_IJNS7_ILi1EEESI_SI_EEESC_SE_Li256ELb1ELb1ELb1ELb0EEENS1_36VarlenDynamicPersistentTileSchedulerILi128ELi32ELi256ELi256ELb1ELb1ELb0ELb0ELb1ELb1EEEEEEEEEvNT_6ParamsE --------------------------
	.section	.nv.info._ZN7cutlass13device_kernelIN5flash19enable_sm80_to_sm89INS1_16FlashAttnFwdSm80INS1_25CollectiveMainloopFwdSm80ILi8ELi1ELb0EN4cute5tupleIJNS5_1CILi128EEENS7_ILi32EEENS7_ILi256EEEEEELi256ENS_6half_tEfNS_4arch4Sm80ELb0ELb0ELb0ELb1ELb1ELb1ELb1ELb1EEENS1_21CollectiveEpilogueFwdINS6_IJS8_SA_S9_EEENS6_IJNS7_ILi1EEESI_SI_EEESC_SE_Li256ELb1ELb1ELb1ELb0EEENS1_36VarlenDynamicPersistentTileSchedulerILi128ELi32ELi256ELi256ELb1ELb1ELb0ELb0ELb1ELb1EEEEEEEEEvNT_6ParamsE,"",@"SHT_CUDA_INFO"
	.sectionflags	@""
	.align	4


	//----- nvinfo : EIATTR_CUDA_API_VERSION
	.align		4
        /*0000*/ 	.byte	0x04, 0x37
        /*0002*/ 	.short	(.L_144 - .L_143)
.L_143:
        /*0004*/ 	.word	0x00000082


	//----- nvinfo : EIATTR_KPARAM_INFO
	.align		4
.L_144:
        /*0008*/ 	.byte	0x04, 0x17
        /*000a*/ 	.short	(.L_146 - .L_145)
.L_145:
        /*000c*/ 	.word	0x00000000
        /*0010*/ 	.short	0x0000
        /*0012*/ 	.short	0x0000
        /*0014*/ 	.byte	0x00, 0xf0, 0xe1, 0x10


	//----- nvinfo : EIATTR_SPARSE_MMA_MASK
	.align		4
.L_146:
        /*0018*/ 	.byte	0x03, 0x50
        /*001a*/ 	.short	0x0000


	//----- nvinfo : EIATTR_MAXREG_COUNT
	.align		4
        /*001c*/ 	.byte	0x03, 0x1b
        /*001e*/ 	.short	0x00ff


	//----- nvinfo : EIATTR_MERCURY_ISA_VERSION
	.align		4
        /*0020*/ 	.byte	0x03, 0x5f
        /*0022*/ 	.short	0x0101


	//----- nvinfo : EIATTR_VRC_CTA_INIT_COUNT
	.align		4
        /*0024*/ 	.byte	0x02, 0x4a
	.zero		1
	.zero		1


	//----- nvinfo : EIATTR_EXIT_INSTR_OFFSETS
	.align		4
        /*0028*/ 	.byte	0x04, 0x1c
        /*002a*/ 	.short	(.L_148 - .L_147)


	//   ....[0]....
.L_147:
        /*002c*/ 	.word	0x00000010


	//----- nvinfo : EIATTR_MAX_THREADS
	.align		4
.L_148:
        /*0030*/ 	.byte	0x04, 0x05
        /*0032*/ 	.short	(.L_150 - .L_149)
.L_149:
        /*0034*/ 	.word	0x00000100
        /*0038*/ 	.word	0x00000001
        /*003c*/ 	.word	0x00000001


	//----- nvinfo : EIATTR_CBANK_PARAM_SIZE
	.align		4
.L_150:
        /*0040*/ 	.byte	0x03, 0x19
        /*0042*/ 	.short	0x0438


	//----- nvinfo : EIATTR_PARAM_CBANK
	.align		4
        /*0044*/ 	.byte	0x04, 0x0a
        /*0046*/ 	.short	(.L_152 - .L_151)
	.align		4
.L_151:
        /*0048*/ 	.word	index@(.nv.constant0._ZN7cutlass13device_kernelIN5flash19enable_sm80_to_sm89INS1_16FlashAttnFwdSm80INS1_25CollectiveMainloopFwdSm80ILi8ELi1ELb0EN4cute5tupleIJNS5_1CILi128EEENS7_ILi32EEENS7_ILi256EEEEEELi256ENS_6half_tEfNS_4arch4Sm80ELb0ELb0ELb0ELb1ELb1ELb1ELb1ELb1EEENS1_21CollectiveEpilogueFwdINS6_IJS8_SA_S9_EEENS6_IJNS7_ILi1EEESI_SI_EEESC_SE_Li256ELb1ELb1ELb1ELb0EEENS1_36VarlenDynamicPersistentTileSchedulerILi128ELi32ELi256ELi256ELb1ELb1ELb0ELb0ELb1ELb1EEEEEEEEEvNT_6ParamsE)
        /*004c*/ 	.short	0x0380
        /*004e*/ 	.short	0x0438


	//----- nvinfo : EIATTR_SW_WAR
	.align		4
.L_152:
        /*0050*/ 	.byte	0x04, 0x36
        /*0052*/ 	.short	(.L_154 - .L_153)
.L_153:
        /*0054*/ 	.word	0x00000008
.L_154:


//--------------------- .nv.info._ZN7cutlass13device_kernelIN5flash19enable_sm80_to_sm89INS1_16FlashAttnFwdSm80INS1_25CollectiveMainloopFwdSm80ILi8ELi1ELb1EN4cute5tupleIJNS5_1CILi128EEENS7_ILi48EEENS7_ILi256EEEEEELi256ENS_6half_tEfNS_4arch4Sm80ELb0ELb1ELb0ELb0ELb1ELb0ELb1ELb1EEENS1_21CollectiveEpilogueFwdINS6_IJS8_SA_S9_EEENS6_IJNS7_ILi1EEESI_SI_EEESC_SE_Li256ELb0ELb1ELb1ELb0EEENS1_19SingleTileSchedulerILb0ELb1ELb1ELi128EEEEEEEEEvNT_6ParamsE --------------------------
	.section	.nv.info._ZN7cutlass13device_kernelIN5flash19enable_sm80_to_sm89INS1_16FlashAttnFwdSm80INS1_25CollectiveMainloopFwdSm80ILi8ELi1ELb1EN4cute5tupleIJNS5_1CILi128EEENS7_ILi48EEENS7_ILi256EEEEEELi256ENS_6half_tEfNS_4arch4Sm80ELb0ELb1ELb0ELb0ELb1ELb0ELb1ELb1EEENS1_21CollectiveEpilogueFwdINS6_IJS8_SA_S9_EEENS6_IJNS7_ILi1EEESI_SI_EEESC_SE_Li256ELb0ELb1ELb1ELb0EEENS1_19SingleTileSchedulerILb0ELb1ELb1ELi128EEEEEEEEEvNT_6ParamsE,"",@"SHT_CUDA_INFO"
	.sectionflags	@""
	.align	4


	//----- nvinfo : EIATTR_CUDA_API_VERSION
	.align		4
        /*0000*/ 	.byte	0x04, 0x37
        /*0002*/ 	.short	(.L_156 - .L_155)
.L_155:
        /*0004*/ 	.word	0x00000082


	//----- nvinfo : EIATTR_KPARAM_INFO
	.align		4
.L_156:
        /*0008*/ 	.byte	0x04, 0x17
        /*000a*/ 	.short	(.L_158 - .L_157)
.L_157:
        /*000c*/ 	.word	0x00000000
        /*0010*/ 	.short	0x0000
        /*0012*/ 	.short	0x0000
        /*0014*/ 	.byte	0x00, 0xf0, 0x61, 0x10


	//----- nvinfo : EIATTR_SPARSE_MMA_MASK
	.align		4
.L_158:
        /*0018*/ 	.byte	0x03, 0x50
        /*001a*/ 	.short	0x0000


	//----- nvinfo : EIATTR_MAXREG_COUNT
	.align		4
        /*001c*/ 	.byte	0x03, 0x1b
        /*001e*/ 	.short	0x00ff


	//----- nvinfo : EIATTR_MERCURY_ISA_VERSION
	.align		4
        /*0020*/ 	.byte	0x03, 0x5f
        /*0022*/ 	.short	0x0101


	//----- nvinfo : EIATTR_VRC_CTA_INIT_COUNT
	.align		4
        /*0024*/ 	.byte	0x02, 0x4a
	.zero		1
	.zero		1


	//----- nvinfo : EIATTR_EXIT_INSTR_OFFSETS
	.align		4
        /*0028*/ 	.byte	0x04, 0x1c
        /*002a*/ 	.short	(.L_160 - .L_159)


	//   ....[0]....
.L_159:
        /*002c*/ 	.word	0x00000010


	//----- nvinfo : EIATTR_MAX_THREADS
	.align		4
.L_160:
        /*0030*/ 	.byte	0x04, 0x05
        /*0032*/ 	.short	(.L_162 - .L_161)
.L_161:
        /*0034*/ 	.word	0x00000100
        /*0038*/ 	.word	0x00000001
        /*003c*/ 	.word	0x00000001


	//----- nvinfo : EIATTR_CBANK_PARAM_SIZE
	.align		4
.L_162:
        /*0040*/ 	.byte	0x03, 0x19
        /*0042*/ 	.short	0x0418


	//----- nvinfo : EIATTR_PARAM_CBANK
	.align		4
        /*0044*/ 	.byte	0x04, 0x0a
        /*0046*/ 	.short	(.L_164 - .L_163)
	.align		4
.L_163:
        /*0048*/ 	.word	index@(.nv.constant0._ZN7cutlass13device_kernelIN5flash19enable_sm80_to_sm89INS1_16FlashAttnFwdSm80INS1_25CollectiveMainloopFwdSm80ILi8ELi1ELb1EN4cute5tupleIJNS5_1CILi128EEENS7_ILi48EEENS7_ILi256EEEEEELi256ENS_6half_tEfNS_4arch4Sm80ELb0ELb1ELb0ELb0ELb1ELb0ELb1ELb1EEENS1_21CollectiveEpilogueFwdINS6_IJS8_SA_S9_EEENS6_IJNS7_ILi1EEESI_SI_EEESC_SE_Li256ELb0ELb1ELb1ELb0EEENS1_19SingleTileSchedulerILb0ELb1ELb1ELi128EEEEEEEEEvNT_6ParamsE)
        /*004c*/ 	.short	0x0380
        /*004e*/ 	.short	0x0418


	//----- nvinfo : EIATTR_SW_WAR
	.align		4
.L_164:
        /*0050*/ 	.byte	0x04, 0x36
        /*0052*/ 	.short	(.L_166 - .L_165)
.L_165:
        /*0054*/ 	.word	0x00000008
.L_166:


//--------------------- .nv.info._ZN7cutlass13device_kernelIN5flash19enable_sm80_to_sm89INS1_16FlashAttnFwdSm80INS1_25CollectiveMainloopFwdSm80ILi8ELi1ELb1EN4cute5tupleIJNS5_1CILi128EEENS7_ILi48EEENS7_ILi256EEEEEELi256ENS_6half_tEfNS_4arch4Sm80ELb0ELb1ELb0ELb1ELb1ELb0ELb1ELb1EEENS1_21CollectiveEpilogueFwdINS6_IJS8_SA_S9_EEENS6_IJNS7_ILi1EEESI_SI_EEESC_SE_Li256ELb1ELb1ELb1ELb0EEENS1_36VarlenDynamicPersistentTileSchedulerILi128ELi48ELi256ELi256ELb1ELb1ELb0ELb1ELb0ELb1EEEEEEEEEvNT_6ParamsE --------------------------
	.section	.nv.info._ZN7cutlass13device_kernelIN5flash19enable_sm80_to_sm89INS1_16FlashAttnFwdSm80INS1_25CollectiveMainloopFwdSm80ILi8ELi1ELb1EN4cute5tupleIJNS5_1CILi128EEENS7_ILi48EEENS7_ILi256EEEEEELi256ENS_6half_tEfNS_4arch4Sm80ELb0ELb1ELb0ELb1ELb1ELb0ELb1ELb1EEENS1_21CollectiveEpilogueFwdINS6_IJS8_SA_S9_EEENS6_IJNS7_ILi1EEESI_SI_EEESC_SE_Li256ELb1ELb1ELb1ELb0EEENS1_36VarlenDynamicPersistentTileSchedulerILi128ELi48ELi256ELi256ELb1ELb1ELb0ELb1ELb0ELb1EEEEEEEEEvNT_6ParamsE,"",@"SHT_CUDA_INFO"
	.sectionflags	@""
	.align	4


	//----- nvinfo : EIATTR_CUDA_API_VERSION
	.align		4
        /*0000*/ 	.byte	0x04, 0x37
        /*0002*/ 	.short	(.L_168 - .L_167)
.L_167:
        /*0004*/ 	.word	0x00000082


	//----- nvinfo : EIATTR_KPARAM_INFO
	.align		4
.L_168:
        /*0008*/ 	.byte	0x04, 0x17
        /*000a*/ 	.short	(.L_170 - .L_169)
.L_169:
        /*000c*/ 	.word	0x00000000
        /*0010*/ 	.short	0x0000
        /*0012*/ 	.short	0x0000
        /*0014*/ 	.byte	0x00, 0xf0, 0xe1, 0x10


	//----- nvinfo : EIATTR_SPARSE_MMA_MASK
	.align		4
.L_170:
        /*0018*/ 	.byte	0x03, 0x50
        /*001a*/ 	.short	0x0000


	//----- nvinfo : EIATTR_MAXREG_COUNT
	.align		4
        /*001c*/ 	.byte	0x03, 0x1b
        /*001e*/ 	.short	0x00ff


	//----- nvinfo : EIATTR_MERCURY_ISA_VERSION
	.align		4
        /*0020*/ 	.byte	0x03, 0x5f
        /*0022*/ 	.short	0x0101


	//----- nvinfo : EIATTR_VRC_CTA_INIT_COUNT
	.align		4
        /*0024*/ 	.byte	0x02, 0x4a
	.zero		1
	.zero		1


	//----- nvinfo : EIATTR_EXIT_INSTR_OFFSETS
	.align		4
        /*0028*/ 	.byte	0x04, 0x1c
        /*002a*/ 	.short	(.L_172 - .L_171)


	//   ....[0]....
.L_171:
        /*002c*/ 	.word	0x00000010


	//----- nvinfo : EIATTR_MAX_THREADS
	.align		4
.L_172:
        /*0030*/ 	.byte	0x04, 0x05
        /*0032*/ 	.short	(.L_174 - .L_173)
.L_173:
        /*0034*/ 	.word	0x00000100
        /*0038*/ 	.word	0x00000001
        /*003c*/ 	.word	0x00000001


	//----- nvinfo : EIATTR_CBANK_PARAM_SIZE
	.align		4
.L_174:
        /*0040*/ 	.byte	0x03, 0x19
        /*0042*/ 	.short	0x0438


	//----- nvinfo : EIATTR_PARAM_CBANK
	.align		4
        /*0044*/ 	.byte	0x04, 0x0a
        /*0046*/ 	.short	(.L_176 - .L_175)
	.align		4
.L_175:
        /*0048*/ 	.word	index@(.nv.constant0._ZN7cutlass13device_kernelIN5flash19enable_sm80_to_sm89INS1_16FlashAttnFwdSm80INS1_25CollectiveMainloopFwdSm80ILi8ELi1ELb1EN4cute5tupleIJNS5_1CILi128EEENS7_ILi48EEENS7_ILi256EEEEEELi256ENS_6half_tEfNS_4arch4Sm80ELb0ELb1ELb0ELb1ELb1ELb0ELb1ELb1EEENS1_21CollectiveEpilogueFwdINS6_IJS8_SA_S9_EEENS6_IJNS7_ILi1EEESI_SI_EEESC_SE_Li256ELb1ELb1ELb1ELb0EEENS1_36VarlenDynamicPersistentTileSchedulerILi128ELi48ELi256ELi256ELb1ELb1ELb0ELb1ELb0ELb1EEEEEEEEEvNT_6ParamsE)
        /*004c*/ 	.short	0x0380
        /*004e*/ 	.short	0x0438


	//----- nvinfo : EIATTR_SW_WAR
	.align		4
.L_176:
        /*0050*/ 	.byte	0x04, 0x36
        /*0052*/ 	.short	(.L_178 - .L_177)
.L_177:
        /*0054*/ 	.word	0x00000008
.L_178:


//--------------------- .nv.info._ZN7cutlass13device_kernelIN5flash19enable_sm80_to_sm89INS1_16FlashAttnFwdSm80INS1_25CollectiveMainloopFwdSm80ILi8ELi1ELb0EN4cute5tupleIJNS5_1CILi128EEENS7_ILi32EEENS7_ILi256EEEEEELi256ENS_6half_tEfNS_4arch4Sm80ELb0ELb1ELb0ELb1ELb1ELb1ELb1ELb1EEENS1_21CollectiveEpilogueFwdINS6_IJS8_SA_S9_EEENS6_IJNS7_ILi1EEESI_SI_EEESC_SE_Li256ELb1ELb1ELb1ELb0EEENS1_36VarlenDynamicPersistentTileSchedulerILi128ELi32ELi256ELi256ELb1ELb1ELb0ELb1ELb0ELb1EEEEEEEEEvNT_6ParamsE --------------------------
	.section	.nv.info._ZN7cutlass13device_kernelIN5flash19enable_sm80_to_sm89INS1_16FlashAttnFwdSm80INS1_25CollectiveMainloopFwdSm80ILi8ELi1ELb0EN4cute5tupleIJNS5_1CILi128EEENS7_ILi32EEENS7_ILi256EEEEEELi256ENS_6half_tEfNS_4arch4Sm80ELb0ELb1ELb0ELb1ELb1ELb1ELb1ELb1EEENS1_21CollectiveEpilogueFwdINS6_IJS8_SA_S9_EEENS6_IJNS7_ILi1EEESI_SI_EEESC_SE_Li256ELb1ELb1ELb1ELb0EEENS1_36VarlenDynamicPersistentTileSchedulerILi128ELi32ELi256ELi256ELb1ELb1ELb0ELb1ELb0ELb1EEEEEEEEEvNT_6ParamsE,"",@"SHT_CUDA_INFO"
	.sectionflags	@""
	.align	4


	//----- nvinfo : EIATTR_CUDA_API_VERSION
	.align		4
        /*0000*/ 	.byte	0x04, 0x37
        /*0002*/ 	.short	(.L_180 - .L_179)
.L_179:
        /*0004*/ 	.word	0x00000082


	//----- nvinfo : EIATTR_KPARAM_INFO
	.align		4
.L_180:
        /*0008*/ 	.byte	0x04, 0x17
        /*000a*/ 	.short	(.L_182 - .L_181)
.L_181:
        /*000c*/ 	.word	0x00000000
        /*0010*/ 	.short	0x0000
        /*0012*/ 	.short	0x0000
        /*0014*/ 	.byte	0x00, 0xf0, 0xe1, 0x10


	//----- nvinfo : EIATTR_SPARSE_MMA_MASK
	.align		4
.L_182:
        /*0018*/ 	.byte	0x03, 0x50
        /*001a*/ 	.short	0x0000


	//----- nvinfo : EIATTR_MAXREG_COUNT
	.align		4
        /*001c*/ 	.byte	0x03, 0x1b
        /*001e*/ 	.short	0x00ff


	//----- nvinfo : EIATTR_MERCURY_ISA_VERSION
	.align		4
        /*0020*/ 	.byte	0x03, 0x5f
        /*0022*/ 	.short	0x0101


	//----- nvinfo : EIATTR_VRC_CTA_INIT_COUNT
	.align		4
        /*0024*/ 	.byte	0x02, 0x4a
	.zero		1
	.zero		1


	//----- nvinfo : EIATTR_EXIT_INSTR_OFFSETS
	.align		4
        /*0028*/ 	.byte	0x04, 0x1c
        /*002a*/ 	.short	(.L_184 - .L_183)


	//   ....[0]....
.L_183:
        /*002c*/ 	.word	0x00000010


	//----- nvinfo : EIATTR_MAX_THREADS
	.align		4
.L_184:
        /*0030*/ 	.byte	0x04, 0x05
        /*0032*/ 	.short	(.L_186 - .L_185)
.L_185:
        /*0034*/ 	.word	0x00000100
        /*0038*/ 	.word	0x00000001
        /*003c*/ 	.word	0x00000001


	//----- nvinfo : EIATTR_CBANK_PARAM_SIZE
	.align		4
.L_186:
        /*0040*/ 	.byte	0x03, 0x19
        /*0042*/ 	.short	0x0438


	//----- nvinfo : EIATTR_PARAM_CBANK
	.align		4
        /*0044*/ 	.byte	0x04, 0x0a
        /*0046*/ 	.short	(.L_188 - .L_187)
	.align		4
.L_187:
        /*0048*/ 	.word	index@(.nv.constant0._ZN7cutlass13device_kernelIN5flash19enable_sm80_to_sm89INS1_16FlashAttnFwdSm80INS1_25CollectiveMainloopFwdSm80ILi8ELi1ELb0EN4cute5tupleIJNS5_1CILi128EEENS7_ILi32EEENS7_ILi256EEEEEELi256ENS_6half_tEfNS_4arch4Sm80ELb0ELb1ELb0ELb1ELb1ELb1ELb1ELb1EEENS1_21CollectiveEpilogueFwdINS6_IJS8_SA_S9_EEENS6_IJNS7_ILi1EEESI_SI_EEESC_SE_Li256ELb1ELb1ELb1ELb0EEENS1_36VarlenDynamicPersistentTileSchedulerILi128ELi32ELi256ELi256ELb1ELb1ELb0ELb1ELb0ELb1EEEEEEEEEvNT_6ParamsE)
        /*004c*/ 	.short	0x0380
        /*004e*/ 	.short	0x0438


	//----- nvinfo : EIATTR_SW_WAR
	.align		4
.L_188:
        /*0050*/ 	.byte	0x04, 0x36
        /*0052*/ 	.short	(.L_190 - .L_189)
.L_189:
        /*0054*/ 	.word	0x00000008
.L_190:


//--------------------- .nv.info._ZN7cutlass13device_kernelIN5flash19enable_sm80_to_sm89INS1_16FlashAttnFwdSm80INS1_25CollectiveMainloopFwdSm80ILi8ELi1ELb1EN4cute5tupleIJNS5_1CILi128EEENS7_ILi64EEENS7_ILi256EEEEEELi256ENS_6half_tEfNS_4arch4Sm80ELb1ELb0ELb0ELb0ELb1ELb0ELb1ELb1EEENS1_21CollectiveEpilogueFwdINS6_IJS8_SA_S9_EEENS6_IJNS7_ILi1EEESI_SI_EEESC_SE_Li256ELb0ELb1ELb1ELb0EEENS1_30DynamicPersistentTileSchedulerILi256ELi256ELb1ELb1ELb0EEEEEEEEEvNT_6ParamsE --------------------------
	.section	.nv.info._ZN7cutlass13device_kernelIN5flash19enable_sm80_to_sm89INS1_16FlashAttnFwdSm80INS1_25CollectiveMainloopFwdSm80ILi8ELi1ELb1EN4cute5tupleIJNS5_1CILi128EEENS7_ILi64EEENS7_ILi256EEEEEELi256ENS_6half_tEfNS_4arch4Sm80ELb1ELb0ELb0ELb0ELb1ELb0ELb1ELb1EEENS1_21CollectiveEpilogueFwdINS6_IJS8_SA_S9_EEENS6_IJNS7_ILi1EEESI_SI_EEESC_SE_Li256ELb0ELb1ELb1ELb0EEENS1_30DynamicPersistentTileSchedulerILi256ELi256ELb1ELb1ELb0EEEEEEEEEvNT_6ParamsE,"",@"SHT_CUDA_INFO"
	.sectionflags	@""
	.align	4


	//----- nvinfo : EIATTR_CUDA_API_VERSION
	.align		4
        /*0000*/ 	.byte	0x04, 0x37
        /*0002*/ 	.short	(.L_192 - .L_191)
.L_191:
        /*0004*/ 	.word	0x00000082


	//----- nvinfo : EIATTR_KPARAM_INFO
	.align		4
.L_192:
        /*0008*/ 	.byte	0x04, 0x17
        /*000a*/ 	.short	(.L_194 - .L_193)
.L_193:
        /*000c*/ 	.word	0x00000000
        /*0010*/ 	.short	0x0000
        /*0012*/ 	.short	0x0000
        /*0014*/ 	.byte	0x00, 0xf0, 0xa1, 0x10


	//----- nvinfo : EIATTR_SPARSE_MMA_MASK
	.align		4
.L_194:
        /*0018*/ 	.byte	0x03, 0x50
        /*001a*/ 	.short	0x0000


	//----- nvinfo : EIATTR_MAXREG_COUNT
	.align		4
        /*001c*/ 	.byte	0x03, 0x1b
        /*001e*/ 	.short	0x00ff


	//----- nvinfo : EIATTR_MERCURY_ISA_VERSION
	.align		4
        /*0020*/ 	.byte	0x03, 0x5f
        /*0022*/ 	.short	0x0101


	//----- nvinfo : EIATTR_VRC_CTA_INIT_COUNT
	.align		4
        /*0024*/ 	.byte	0x02, 0x4a
	.zero		1
	.zero		1


	//----- nvinfo : EIATTR_EXIT_INSTR_OFFSETS
	.align		4
        /*0028*/ 	.byte	0x04, 0x1c
        /*002a*/ 	.short	(.L_196 - .L_195)


	//   ....[0]....
.L_195:
        /*002c*/ 	.word	0x00000010


	//----- nvinfo : EIATTR_MAX_THREADS
	.align		4
.L_196:
        /*0030*/ 	.byte	0x04, 0x05
        /*0032*/ 	.short	(.L_198 - .L_197)
.L_197:
        /*0034*/ 	.word	0x00000100
        /*0038*/ 	.word	0x00000001
        /*003c*/ 	.word	0x00000001


	//----- nvinfo : EIATTR_CBANK_PARAM_SIZE
	.align		4
.L_198:
        /*0040*/ 	.byte	0x03, 0x19
        /*0042*/ 	.short	0x0428


	//----- nvinfo : EIATTR_PARAM_CBANK
	.align		4
        /*0044*/ 	.byte	0x04, 0x0a
        /*0046*/ 	.short	(.L_200 - .L_199)
	.align		4
.L_199:
        /*0048*/ 	.word	index@(.nv.constant0._ZN7cutlass13device_kernelIN5flash19enable_sm80_to_sm89INS1_16FlashAttnFwdSm80INS1_25CollectiveMainloopFwdSm80ILi8ELi1ELb1EN4cute5tupleIJNS5_1CILi128EEENS7_ILi64EEENS7_ILi256EEEEEELi256ENS_6half_tEfNS_4arch4Sm80ELb1ELb0ELb0ELb0ELb1ELb0ELb1ELb1EEENS1_21CollectiveEpilogueFwdINS6_IJS8_SA_S9_EEENS6_IJNS7_ILi1EEESI_SI_EEESC_SE_Li256ELb0ELb1ELb1ELb0EEENS1_30DynamicPersistentTileSchedulerILi256ELi256ELb1ELb1ELb0EEEEEEEEEvNT_6ParamsE)
        /*004c*/ 	.short	0x0380
        /*004e*/ 	.short	0x0428


	//----- nvinfo : EIATTR_SW_WAR
	.align		4
.L_200:
        /*0050*/ 	.byte	0x04, 0x36
        /*0052*/ 	.short	(.L_202 - .L_201)
.L_201:
        /*0054*/ 	.word	0x00000008
.L_202:


//--------------------- .nv.info._ZN7cutlass13device_kernelIN5flash19enable_sm80_to_sm89INS1_16FlashAttnFwdSm80INS1_25CollectiveMainloopFwdSm80ILi8ELi1ELb1EN4cute5tupleIJNS5_1CILi128EEENS7_ILi48EEENS7_ILi256EEEEEELi256ENS_6half_tEfNS_4arch4Sm80ELb1ELb0ELb0ELb1ELb1ELb0ELb1ELb1EEENS1_21CollectiveEpilogueFwdINS6_IJS8_SA_S9_EEENS6_IJNS7_ILi1EEESI_SI_EEESC_SE_Li256ELb1ELb1ELb1ELb0EEENS1_36VarlenDynamicPersistentTileSchedulerILi128ELi48ELi256ELi256ELb1ELb1ELb0ELb1ELb1ELb1EEEEEEEEEvNT_6ParamsE --------------------------
	.section	.nv.info._ZN7cutlass13device_kernelIN5flash19enable_sm80_to_sm89INS1_16FlashAttnFwdSm80INS1_25CollectiveMainloopFwdSm80ILi8ELi1ELb1EN4cute5tupleIJNS5_1CILi128EEENS7_ILi48EEENS7_ILi256EEEEEELi256ENS_6half_tEfNS_4arch4Sm80ELb1ELb0ELb0ELb1ELb1ELb0ELb1ELb1EEENS1_21CollectiveEpilogueFwdINS6_IJS8_SA_S9_EEENS6_IJNS7_ILi1EEESI_SI_EEESC_SE_Li256ELb1ELb1ELb1ELb0EEENS1_36VarlenDynamicPersistentTileSchedulerILi128ELi48ELi256ELi256ELb1ELb1ELb0ELb1ELb1ELb1EEEEEEEEEvNT_6ParamsE,"",@"SHT_CUDA_INFO"
	.sectionflags	@""
	.align	4


	//----- nvinfo : EIATTR_CUDA_API_VERSION
	.align		4
        /*0000*/ 	.byte	0x04, 0x37
        /*0002*/ 	.short	(.L_204 - .L_203)
.L_203:
        /*0004*/ 	.word	0x00000082


	//----- nvinfo : EIATTR_KPARAM_INFO
	.align		4
.L_204:
        /*0008*/ 	.byte	0x04, 0x17
        /*000a*/ 	.short	(.L_206 - .L_205)
.L_205:
        /*000c*/ 	.word	0x00000000
        /*0010*/ 	.short	0x0000
        /*0012*/ 	.short	0x0000
        /*0014*/ 	.byte	0x00, 0xf0, 0xe1, 0x10


	//----- nvinfo : EIATTR_SPARSE_MMA_MASK
	.align		4
.L_206:
        /*0018*/ 	.byte	0x03, 0x50
        /*001a*/ 	.short	0x0000


	//----- nvinfo : EIATTR_MAXREG_COUNT
	.align		4
        /*001c*/ 	.byte	0x03, 0x1b
        /*001e*/ 	.short	0x00ff


	//----- nvinfo : EIATTR_MERCURY_ISA_VERSION
	.align		4
        /*0020*/ 	.byte	0x03, 0x5f
        /*0022*/ 	.short	0x0101


	//----- nvinfo : EIATTR_VRC_CTA_INIT_COUNT
	.align		4
        /*0024*/ 	.byte	0x02, 0x4a
	.zero		1
	.zero		1


	//----- nvinfo : EIATTR_EXIT_INSTR_OFFSETS
	.align		4
        /*0028*/ 	.byte	0x04, 0x1c
        /*002a*/ 	.short	(.L_208 - .L_207)


	//   ....[0]....
.L_207:
        /*002c*/ 	.word	0x00000010


	//----- nvinfo : EIATTR_MAX_THREADS
	.align		4
.L_208:
        /*0030*/ 	.byte	0x04, 0x05
        /*0032*/ 	.short	(.L_210 - .L_209)
.L_209:
        /*0034*/ 	.word	0x00000100
        /*0038*/ 	.word	0x00000001
        /*003c*/ 	.word	0x00000001


	//----- nvinfo : EIATTR_CBANK_PARAM_SIZE
	.align		4
.L_210:
        /*0040*/ 	.byte	0x03, 0x19
        /*0042*/ 	.short	0x0438


	//----- nvinfo : EIATTR_PARAM_CBANK
	.align		4
        /*0044*/ 	.byte	0x04, 0x0a
        /*0046*/ 	.short	(.L_212 - .L_211)
	.align		4
.L_211:
        /*0048*/ 	.word	index@(.nv.constant0._ZN7cutlass13device_kernelIN5flash19enable_sm80_to_sm89INS1_16FlashAttnFwdSm80INS1_25CollectiveMainloopFwdSm80ILi8ELi1ELb1EN4cute5tupleIJNS5_1CILi128EEENS7_ILi48EEENS7_ILi256EEEEEELi256ENS_6half_tEfNS_4arch4Sm80ELb1ELb0ELb0ELb1ELb1ELb0ELb1ELb1EEENS1_21CollectiveEpilogueFwdINS6_IJS8_SA_S9_EEENS6_IJNS7_ILi1EEESI_SI_EEESC_SE_Li256ELb1ELb1ELb1ELb0EEENS1_36VarlenDynamicPersistentTileSchedulerILi128ELi48ELi256ELi256ELb1ELb1ELb0ELb1ELb1ELb1EEEEEEEEEvNT_6ParamsE)
        /*004c*/ 	.short	0x0380
        /*004e*/ 	.short	0x0438


	//----- nvinfo : EIATTR_SW_WAR
	.align		4
.L_212:
        /*0050*/ 	.byte	0x04, 0x36
        /*0052*/ 	.short	(.L_214 - .L_213)
.L_213:
        /*0054*/ 	.word	0x00000008
.L_214:


//--------------------- .nv.info._ZN7cutlass13device_kernelIN5flash19enable_sm80_to_sm89INS1_16FlashAttnFwdSm80INS1_25CollectiveMainloopFwdSm80ILi8ELi1ELb0EN4cute5tupleIJNS5_1CILi128EEENS7_ILi32EEENS7_ILi256EEEEEELi256ENS_6half_tEfNS_4arch4Sm80ELb1ELb0ELb0ELb1ELb1ELb1ELb1ELb1EEENS1_21CollectiveEpilogueFwdINS6_IJS8_SA_S9_EEENS6_IJNS7_ILi1EEESI_SI_EEESC_SE_Li256ELb1ELb1ELb1ELb0EEENS1_36VarlenDynamicPersistentTileSchedulerILi128ELi32ELi256ELi256ELb1ELb1ELb0ELb1ELb1ELb1EEEEEEEEEvNT_6ParamsE --------------------------
	.section	.nv.info._ZN7cutlass13device_kernelIN5flash19enable_sm80_to_sm89INS1_16FlashAttnFwdSm80INS1_25CollectiveMainloopFwdSm80ILi8ELi1ELb0EN4cute5tupleIJNS5_1CILi128EEENS7_ILi32EEENS7_ILi256EEEEEELi256ENS_6half_tEfNS_4arch4Sm80ELb1ELb0ELb0ELb1ELb1ELb1ELb1ELb1EEENS1_21CollectiveEpilogueFwdINS6_IJS8_SA_S9_EEENS6_IJNS7_ILi1EEESI_SI_EEESC_SE_Li256ELb1ELb1ELb1ELb0EEENS1_36VarlenDynamicPersistentTileSchedulerILi128ELi32ELi256ELi256ELb1ELb1ELb0ELb1ELb1ELb1EEEEEEEEEvNT_6ParamsE,"",@"SHT_CUDA_INFO"
	.sectionflags	@""
	.align	4


	//----- nvinfo : EIATTR_CUDA_API_VERSION
	.align		4
        /*0000*/ 	.byte	0x04, 0x37
        /*0002*/ 	.short	(.L_216 - .L_215)
.L_215:
        /*0004*/ 	.word	0x00000082


	//----- nvinfo : EIATTR_KPARAM_INFO
	.align		4
.L_216:
        /*0008*/ 	.byte	0x04, 0x17
        /*000a*/ 	.short	(.L_218 - .L_217)
.L_217:
        /*000c*/ 	.word	0x00000000
        /*0010*/ 	.short	0x0000
        /*0012*/ 	.short	0x0000
        /*0014*/ 	.byte	0x00, 0xf0, 0xe1, 0x10


	//----- nvinfo : EIATTR_SPARSE_MMA_MASK
	.align		4
.L_218:
        /*0018*/ 	.byte	0x03, 0x50
        /*001a*/ 	.short	0x0000


	//----- nvinfo : EIATTR_MAXREG_COUNT
	.align		4
        /*001c*/ 	.byte	0x03, 0x1b
        /*001e*/ 	.short	0x00ff


	//----- nvinfo : EIATTR_MERCURY_ISA_VERSION
	.align		4
        /*0020*/ 	.byte	0x03, 0x5f
        /*0022*/ 	.short	0x0101


	//----- nvinfo : EIATTR_VRC_CTA_INIT_COUNT
	.align		4
        /*0024*/ 	.byte	0x02, 0x4a
	.zero		1
	.zero		1


	//----- nvinfo : EIATTR_EXIT_INSTR_OFFSETS
	.align		4
        /*0028*/ 	.byte	0x04, 0x1c
        /*002a*/ 	.short	(.L_220 - .L_219)


	//   ....[0]....
.L_219:
        /*002c*/ 	.word	0x00000010


	//----- nvinfo : EIATTR_MAX_THREADS
	.align		4
.L_220:
        /*0030*/ 	.byte	0x04, 0x05
        /*0032*/ 	.short	(.L_222 - .L_221)
.L_221:
        /*0034*/ 	.word	0x00000100
        /*0038*/ 	.word	0x00000001
        /*003c*/ 	.word	0x00000001


	//----- nvinfo : EIATTR_CBANK_PARAM_SIZE
	.align		4
.L_222:
        /*0040*/ 	.byte	0x03, 0x19
        /*0042*/ 	.short	0x0438


	//----- nvinfo : EIATTR_PARAM_CBANK
	.align		4
        /*0044*/ 	.byte	0x04, 0x0a
        /*0046*/ 	.short	(.L_224 - .L_223)
	.align		4
.L_223:
        /*0048*/ 	.word	index@(.nv.constant0._ZN7cutlass13device_kernelIN5flash19enable_sm80_to_sm89INS1_16FlashAttnFwdSm80INS1_25CollectiveMainloopFwdSm80ILi8ELi1ELb0EN4cute5tupleIJNS5_1CILi128EEENS7_ILi32EEENS7_ILi256EEEEEELi256ENS_6half_tEfNS_4arch4Sm80ELb1ELb0ELb0ELb1ELb1ELb1ELb1ELb1EEENS1_21CollectiveEpilogueFwdINS6_IJS8_SA_S9_EEENS6_IJNS7_ILi1EEESI_SI_EEESC_SE_Li256ELb1ELb1ELb1ELb0EEENS1_36VarlenDynamicPersistentTileSchedulerILi128ELi32ELi256ELi256ELb1ELb1ELb0ELb1ELb1ELb1EEEEEEEEEvNT_6ParamsE)
        /*004c*/ 	.short	0x0380
        /*004e*/ 	.short	0x0438


	//----- nvinfo : EIATTR_SW_WAR
	.align		4
.L_224:
        /*0050*/ 	.byte	0x04, 0x36
        /*0052*/ 	.short	(.L_226 - .L_225)
.L_225:
        /*0054*/ 	.word	0x00000008
.L_226:


//--------------------- .nv.info._ZN7cutlass13device_kernelIN5flash19enable_sm80_to_sm89INS1_16FlashAttnFwdSm80INS1_25CollectiveMainloopFwdSm80ILi8ELi1ELb0EN4cute5tupleIJNS5_1CILi128EEENS7_ILi96EEENS7_ILi256EEEEEELi256ENS_6half_tEfNS_4arch4Sm80ELb0ELb0ELb0ELb0ELb1ELb0ELb1ELb1EEENS1_21CollectiveEpilogueFwdINS6_IJS8_SA_S9_EEENS6_IJNS7_ILi1EEESI_SI_EEESC_SE_Li256ELb0ELb1ELb1ELb0EEENS1_19SingleTileSchedulerILb0ELb1ELb1ELi128EEEEEEEEEvNT_6ParamsE --------------------------
	.section	.nv.info._ZN7cutlass13device_kernelIN5flash19enable_sm80_to_sm89INS1_16FlashAttnFwdSm80INS1_25CollectiveMainloopFwdSm80ILi8ELi1ELb0EN4cute5tupleIJNS5_1CILi128EEENS7_ILi96EEENS7_ILi256EEEEEELi256ENS_6half_tEfNS_4arch4Sm80ELb0ELb0ELb0ELb0ELb1ELb0ELb1ELb1EEENS1_21CollectiveEpilogueFwdINS6_IJS8_SA_S9_EEENS6_IJNS7_ILi1EEESI_SI_EEESC_SE_Li256ELb0ELb1ELb1ELb0EEENS1_19SingleTileSchedulerILb0ELb1ELb1ELi128EEEEEEEEEvNT_6ParamsE,"",@"SHT_CUDA_INFO"
	.sectionflags	@""
	.align	4


	//----- nvinfo : EIATTR_CUDA_API_VERSION
	.align		4
        /*0000*/ 	.byte	0x04, 0x37
        /*0002*/ 	.short	(.L_228 - .L_227)
.L_227:
        /*0004*/ 	.word	0x00000082


	//----- nvinfo : EIATTR_KPARAM_INFO
	.align		4
.L_228:
        /*0008*/ 	.byte	0x04, 0x17
        /*000a*/ 	.short	(.L_230 - .L_229)
.L_229:
        /*000c*/ 	.word	0x00000000
        /*0010*/ 	.short	0x0000
        /*0012*/ 	.short	0x0000
        /*0014*/ 	.byte	0x00, 0xf0, 0x61, 0x10


	//----- nvinfo : EIATTR_SPARSE_MMA_MASK
	.align		4
.L_230:
        /*0018*/ 	.byte	0x03, 0x50
        /*001a*/ 	.short	0x0000


	//----- nvinfo : EIATTR_MAXREG_COUNT
	.align		4
        /*001c*/ 	.byte	0x03, 0x1b
        /*001e*/ 	.short	0x00ff


	//----- nvinfo : EIATTR_MERCURY_ISA_VERSION
	.align		4
        /*0020*/ 	.byte	0x03, 0x5f
        /*0022*/ 	.short	0x0101


	//----- nvinfo : EIATTR_VRC_CTA_INIT_COUNT
	.align		4
        /*0024*/ 	.byte	0x02, 0x4a
	.zero		1
	.zero		1


	//----- nvinfo : EIATTR_EXIT_INSTR_OFFSETS
	.align		4
        /*0028*/ 	.byte	0x04, 0x1c
        /*002a*/ 	.short	(.L_232 - .L_231)


	//   ....[0]....
.L_231:
        /*002c*/ 	.word	0x00000010


	//----- nvinfo : EIATTR_MAX_THREADS
	.align		4
.L_232:
        /*0030*/ 	.byte	0x04, 0x05
        /*0032*/ 	.short	(.L_234 - .L_233)
.L_233:
        /*0034*/ 	.word	0x00000100
        /*0038*/ 	.word	0x00000001
        /*003c*/ 	.word	0x00000001


	//----- nvinfo : EIATTR_CBANK_PARAM_SIZE
	.align		4
.L_234:
        /*0040*/ 	.byte	0x03, 0x19
        /*0042*/ 	.short	0x0418


	//----- nvinfo : EIATTR_PARAM_CBANK
	.align		4
        /*0044*/ 	.byte	0x04, 0x0a
        /*0046*/ 	.short	(.L_236 - .L_235)
	.align		4
.L_235:
        /*0048*/ 	.word	index@(.nv.constant0._ZN7cutlass13device_kernelIN5flash19enable_sm80_to_sm89INS1_16FlashAttnFwdSm80INS1_25CollectiveMainloopFwdSm80ILi8ELi1ELb0EN4cute5tupleIJNS5_1CILi128EEENS7_ILi96EEENS7_ILi256EEEEEELi256ENS_6half_tEfNS_4arch4Sm80ELb0ELb0ELb0ELb0ELb1ELb0ELb1ELb1EEENS1_21CollectiveEpilogueFwdINS6_IJS8_SA_S9_EEENS6_IJNS7_ILi1EEESI_SI_EEESC_SE_Li256ELb0ELb1ELb1ELb0EEENS1_19SingleTileSchedulerILb0ELb1ELb1ELi128EEEEEEEEEvNT_6ParamsE)
        /*004c*/ 	.short	0x0380
        /*004e*/ 	.short	0x0418


	//----- nvinfo : EIATTR_SW_WAR
	.align		4
.L_236:
        /*0050*/ 	.byte	0x04, 0x36
        /*0052*/ 	.short	(.L_238 - .L_237)
.L_237:
        /*0054*/ 	.word	0x00000008
.L_238:


//--------------------- .nv.info._ZN7cutlass13device_kernelIN5flash19enable_sm80_to_sm89INS1_16FlashAttnFwdSm80INS1_25CollectiveMainloopFwdSm80ILi8ELi1ELb0EN4cute5tupleIJNS5_1CILi128EEENS7_ILi64EEENS7_ILi256EEEEEELi256ENS_6half_tEfNS_4arch4Sm80ELb0ELb0ELb0ELb1ELb1ELb0ELb1ELb1EEENS1_21CollectiveEpilogueFwdINS6_IJS8_SA_S9_EEENS6_IJNS7_ILi1EEESI_SI_EEESC_SE_Li256ELb1ELb1ELb1ELb0EEENS1_36VarlenDynamicPersistentTileSchedulerILi128ELi64ELi256ELi256ELb1ELb1ELb0ELb0ELb1ELb1EEEEEEEEEvNT_6ParamsE --------------------------
	.section	.nv.info._ZN7cutlass13device_kernelIN5flash19enable_sm80_to_sm89INS1_16FlashAttnFwdSm80INS1_25CollectiveMainloopFwdSm80ILi8ELi1ELb0EN4cute5tupleIJNS5_1CILi128EEENS7_ILi64EEENS7_ILi256EEEEEELi256ENS_6half_tEfNS_4arch4Sm80ELb0ELb0ELb0ELb1ELb1ELb0ELb1ELb1EEENS1_21CollectiveEpilogueFwdINS6_IJS8_SA_S9_EEENS6_IJNS7_ILi1EEESI_SI_EEESC_SE_Li256ELb1ELb1ELb1ELb0EEENS1_36VarlenDynamicPersistentTileSchedulerILi128ELi64ELi256ELi256ELb1ELb1ELb0ELb0ELb1ELb1EEEEEEEEEvNT_6ParamsE,"",@"SHT_CUDA_INFO"
	.sectionflags	@""
	.align	4


	//----- nvinfo : EIATTR_CUDA_API_VERSION
	.align		4
        /*0000*/ 	.byte	0x04, 0x37
        /*0002*/ 	.short	(.L_240 - .L_239)
.L_239:
        /*0004*/ 	.word	0x00000082


	//----- nvinfo : EIATTR_KPARAM_INFO
	.align		4
.L_240:
        /*0008*/ 	.byte	0x04, 0x17
        /*000a*/ 	.short	(.L_242 - .L_241)
.L_241:
        /*000c*/ 	.word	0x00000000
        /*0010*/ 	.short	0x0000
        /*0012*/ 	.short	0x0000
        /*0014*/ 	.byte	0x00, 0xf0, 0xe1, 0x10


	//----- nvinfo : EIATTR_SPARSE_MMA_MASK
	.align		4
.L_242:
        /*0018*/ 	.byte	0x03, 0x50
        /*001a*/ 	.short	0x0000


	//----- nvinfo : EIATTR_MAXREG_COUNT
	.align		4
        /*001c*/ 	.byte	0x03, 0x1b
        /*001e*/ 	.short	0x00ff


	//----- nvinfo : EIATTR_MERCURY_ISA_VERSION
	.align		4
        /*0020*/ 	.byte	0x03, 0x5f
        /*0022*/ 	.short	0x0101


	//----- nvinfo : EIATTR_VRC_CTA_INIT_COUNT
	.align		4
        /*0024*/ 	.byte	0x02, 0x4a
	.zero		1
	.zero		1


	//----- nvinfo : EIATTR_EXIT_INSTR_OFFSETS
	.align		4
        /*0028*/ 	.byte	0x04, 0x1c
        /*002a*/ 	.short	(.L_244 - .L_243)


	//   ....[0]....
.L_243:
        /*002c*/ 	.word	0x00000010


	//----- nvinfo : EIATTR_MAX_THREADS
	.align		4
.L_244:
        /*0030*/ 	.byte	0x04, 0x05
        /*0032*/ 	.short	(.L_246 - .L_245)
.L_245:
        /*0034*/ 	.word	0x00000100
        /*0038*/ 	.word	0x00000001
        /*003c*/ 	.word	0x00000001


	//----- nvinfo : EIATTR_CBANK_PARAM_SIZE
	.align		4
.L_246:
        /*0040*/ 	.byte	0x03, 0x19
        /*0042*/ 	.short	0x0438


	//----- nvinfo : EIATTR_PARAM_CBANK
	.align		4
        /*0044*/ 	.byte	0x04, 0x0a
        /*0046*/ 	.short	(.L_248 - .L_247)
	.align		4
.L_247:
        /*0048*/ 	.word	index@(.nv.constant0._ZN7cutlass13device_kernelIN5flash19enable_sm80_to_sm89INS1_16FlashAttnFwdSm80INS1_25CollectiveMainloopFwdSm80ILi8ELi1ELb0EN4cute5tupleIJNS5_1CILi128EEENS7_ILi64EEENS7_ILi256EEEEEELi256ENS_6half_tEfNS_4arch4Sm80ELb0ELb0ELb0ELb1ELb1ELb0ELb1ELb1EEENS1_21CollectiveEpilogueFwdINS6_IJS8_SA_S9_EEENS6_IJNS7_ILi1EEESI_SI_EEESC_SE_Li256ELb1ELb1ELb1ELb0EEENS1_36VarlenDynamicPersistentTileSchedulerILi128ELi64ELi256ELi256ELb1ELb1ELb0ELb0ELb1ELb1EEEEEEEEEvNT_6ParamsE)
        /*004c*/ 	.short	0x0380
        /*004e*/ 	.short	0x0438


	//----- nvinfo : EIATTR_SW_WAR
	.align		4
.L_248:
        /*0050*/ 	.byte	0x04, 0x36
        /*0052*/ 	.short	(.L_250 - .L_249)
.L_249:
        /*0054*/ 	.word	0x00000008
.L_250:


//--------------------- .nv.info._ZN7cutlass13device_kernelIN5flash19enable_sm80_to_sm89INS1_16FlashAttnFwdSm80INS1_25CollectiveMainloopFwdSm80ILi8ELi1ELb0EN4cute5tupleIJNS5_1CILi128EEENS7_ILi48EEENS7_ILi256EEEEEELi256ENS_6half_tEfNS_4arch4Sm80ELb0ELb0ELb0ELb1ELb1ELb1ELb1ELb1EEENS1_21CollectiveEpilogueFwdINS6_IJS8_SA_S9_EEENS6_IJNS7_ILi1EEESI_SI_EEESC_SE_Li256ELb1ELb1ELb1ELb0EEENS1_36VarlenDynamicPersistentTileSchedulerILi128ELi48ELi256ELi256ELb1ELb1ELb0ELb0ELb1ELb1EEEEEEEEEvNT_6ParamsE --------------------------
	.section	.nv.info._ZN7cutlass13device_kernelIN5flash19enable_sm80_to_sm89INS1_16FlashAttnFwdSm80INS1_25CollectiveMainloopFwdSm80ILi8ELi1ELb0EN4cute5tupleIJNS5_1CILi128EEENS7_ILi48EEENS7_ILi256EEEEEELi256ENS_6half_tEfNS_4arch4Sm80ELb0ELb0ELb0ELb1ELb1ELb1ELb1ELb1EEENS1_21CollectiveEpilogueFwdINS6_IJS8_SA_S9_EEENS6_IJNS7_ILi1EEESI_SI_EEESC_SE_Li256ELb1ELb1ELb1ELb0EEENS1_36VarlenDynamicPersistentTileSchedulerILi128ELi48ELi256ELi256ELb1ELb1ELb0ELb0ELb1ELb1EEEEEEEEEvNT_6ParamsE,"",@"SHT_CUDA_INFO"
	.sectionflags	@""
	.align	4


	//----- nvinfo : EIATTR_CUDA_API_VERSION
	.align		4
        /*0000*/ 	.byte	0x04, 0x37
        /*0002*/ 	.short	(.L_252 - .L_251)
.L_251:
        /*0004*/ 	.word	0x00000082


	//----- nvinfo : EIATTR_KPARAM_INFO
	.align		4
.L_252:
        /*0008*/ 	.byte	0x04, 0x17
        /*000a*/ 	.short	(.L_254 - .L_253)
.L_253:
        /*000c*/ 	.word	0x00000000
        /*0010*/ 	.short	0x0000
        /*0012*/ 	.short	0x0000
        /*0014*/ 	.byte	0x00, 0xf0, 0xe1, 0x10


	//----- nvinfo : EIATTR_SPARSE_MMA_MASK
	.align		4
.L_254:
        /*0018*/ 	.byte	0x03, 0x50
        /*001a*/ 	.short	0x0000


	//----- nvinfo : EIATTR_MAXREG_COUNT
	.align		4
        /*001c*/ 	.byte	0x03, 0x1b
        /*001e*/ 	.short	0x00ff


	//----- nvinfo : EIATTR_MERCURY_ISA_VERSION
	.align		4
        /*0020*/ 	.byte	0x03, 0x5f
        /*0022*/ 	.short	0x0101


	//----- nvinfo : EIATTR_VRC_CTA_INIT_COUNT
	.align		4
        /*0024*/ 	.byte	0x02, 0x4a
	.zero		1
	.zero		1


	//----- nvinfo : EIATTR_EXIT_INSTR_OFFSETS
	.align		4
        /*0028*/ 	.byte	0x04, 0x1c
        /*002a*/ 	.short	(.L_256 - .L_255)


	//   ....[0]....
.L_255:
        /*002c*/ 	.word	0x00000010


	//----- nvinfo : EIATTR_MAX_THREADS
	.align		4
.L_256:
        /*0030*/ 	.byte	0x04, 0x05
        /*0032*/ 	.short	(.L_258 - .L_257)
.L_257:
        /*0034*/ 	.word	0x00000100
        /*0038*/ 	.word	0x00000001
        /*003c*/ 	.word	0x00000001


	//----- nvinfo : EIATTR_CBANK_PARAM_SIZE
	.align		4
.L_258:
        /*0040*/ 	.byte	0x03, 0x19
        /*0042*/ 	.short	0x0438


	//----- nvinfo : EIATTR_PARAM_CBANK
	.align		4
        /*0044*/ 	.byte	0x04, 0x0a
        /*0046*/ 	.short	(.L_260 - .L_259)
	.align		4
.L_259:
        /*0048*/ 	.word	index@(.nv.constant0._ZN7cutlass13device_kernelIN5flash19enable_sm80_to_sm89INS1_16FlashAttnFwdSm80INS1_25CollectiveMainloopFwdSm80ILi8ELi1ELb0EN4cute5tupleIJNS5_1CILi128EEENS7_ILi48EEENS7_ILi256EEEEEELi256ENS_6half_tEfNS_4arch4Sm80ELb0ELb0ELb0ELb1ELb1ELb1ELb1ELb1EEENS1_21CollectiveEpilogueFwdINS6_IJS8_SA_S9_EEENS6_IJNS7_ILi1EEESI_SI_EEESC_SE_Li256ELb1ELb1ELb1ELb0EEENS1_36VarlenDynamicPersistentTileSchedulerILi128ELi48ELi256ELi256ELb1ELb1ELb0ELb0ELb1ELb1EEEEEEEEEvNT_6ParamsE)
        /*004c*/ 	.short	0x0380
        /*004e*/ 	.short	0x0438


	//----- nvinfo : EIATTR_SW_WAR
	.align		4
.L_260:
        /*0050*/ 	.byte	0x04, 0x36
        /*0052*/ 	.short	(.L_262 - .L_261)
.L_261:
        /*0054*/ 	.word	0x00000008
.L_262:


//--------------------- .nv.info._ZN7cutlass13device_kernelIN5flash19enable_sm80_to_sm89INS1_16FlashAttnFwdSm80INS1_25CollectiveMainloopFwdSm80ILi8ELi1ELb0EN4cute5tupleIJNS5_1CILi128EEENS7_ILi64EEENS7_ILi256EEEEEELi256ENS_6half_tEfNS_4arch4Sm80ELb0ELb1ELb0ELb0ELb1ELb0ELb1ELb1EEENS1_21CollectiveEpilogueFwdINS6_IJS8_SA_S9_EEENS6_IJNS7_ILi1EEESI_SI_EEESC_SE_Li256ELb0ELb1ELb1ELb0EEENS1_19SingleTileSchedulerILb0ELb1ELb1ELi128EEEEEEEEEvNT_6ParamsE --------------------------
	.section	.nv.info._ZN7cutlass13device_kernelIN5flash19enable_sm80_to_sm89INS1_16FlashAttnFwdSm80INS1_25CollectiveMainloopFwdSm80ILi8ELi1ELb0EN4cute5tupleIJNS5_1CILi128EEENS7_ILi64EEENS7_ILi256EEEEEELi256ENS_6half_tEfNS_4arch4Sm80ELb0ELb1ELb0ELb0ELb1ELb0ELb1ELb1EEENS1_21CollectiveEpilogueFwdINS6_IJS8_SA_S9_EEENS6_IJNS7_ILi1EEESI_SI_EEESC_SE_Li256ELb0ELb1ELb1ELb0EEENS1_19SingleTileSchedulerILb0ELb1ELb1ELi128EEEEEEEEEvNT_6ParamsE,"",@"SHT_CUDA_INFO"
	.sectionflags	@""
	.align	4


	//----- nvinfo : EIATTR_CUDA_API_VERSION
	.align		4
        /*0000*/ 	.byte	0x04, 0x37
        /*0002*/ 	.short	(.L_264 - .L_263)
.L_263:
        /*0004*/ 	.word	0x00000082


	//----- nvinfo : EIATTR_KPARAM_INFO
	.align		4
.L_264:
        /*0008*/ 	.byte	0x04, 0x17
        /*000a*/ 	.short	(.L_266 - .L_265)
.L_265:
        /*000c*/ 	.word	0x00000000
        /*0010*/ 	.short	0x0000
        /*0012*/ 	.short	0x0000
        /*0014*/ 	.byte	0x00, 0xf0, 0x61, 0x10


	//----- nvinfo : EIATTR_SPARSE_MMA_MASK
	.align		4
.L_266:
        /*0018*/ 	.byte	0x03, 0x50
        /*001a*/ 	.short	0x0000


	//----- nvinfo : EIATTR_MAXREG_COUNT
	.align		4
        /*001c*/ 	.byte	0x03, 0x1b
        /*001e*/ 	.short	0x00ff


	//----- nvinfo : EIATTR_MERCURY_ISA_VERSION
	.align		4
        /*0020*/ 	.byte	0x03, 0x5f
        /*0022*/ 	.short	0x0101


	//----- nvinfo : EIATTR_VRC_CTA_INIT_COUNT
	.align		4
        /*0024*/ 	.byte	0x02, 0x4a
	.zero		1
	.zero		1


	//----- nvinfo : EIATTR_EXIT_INSTR_OFFSETS
	.align		4
        /*0028*/ 	.byte	0x04, 0x1c
        /*002a*/ 	.short	(.L_268 - .L_267)


	//   ....[0]....
.L_267:
        /*002c*/ 	.word	0x00000010


	//----- nvinfo : EIATTR_MAX_THREADS
	.align		4
.L_268:
        /*0030*/ 	.byte	0x04, 0x05
        /*0032*/ 	.short	(.L_270 - .L_269)
.L_269:
        /*0034*/ 	.word	0x00000100
        /*0038*/ 	.word	0x00000001
        /*003c*/ 	.word	0x00000001


	//----- nvinfo : EIATTR_CBANK_PARAM_SIZE
	.align		4
.L_270:
        /*0040*/ 	.byte	0x03, 0x19
        /*0042*/ 	.short	0x0418


	//----- nvinfo : EIATTR_PARAM_CBANK
	.align		4
        /*0044*/ 	.byte	0x04, 0x0a
        /*0046*/ 	.short	(.L_272 - .L_271)
	.align		4
.L_271:
        /*0048*/ 	.word	index@(.nv.constant0._ZN7cutlass13device_kernelIN5flash19enable_sm80_to_sm89INS1_16FlashAttnFwdSm80INS1_25CollectiveMainloopFwdSm80ILi8ELi1ELb0EN4cute5tupleIJNS5_1CILi128EEENS7_ILi64EEENS7_ILi256EEEEEELi256ENS_6half_tEfNS_4arch4Sm80ELb0ELb1ELb0ELb0ELb1ELb0ELb1ELb1EEENS1_21CollectiveEpilogueFwdINS6_IJS8_SA_S9_EEENS6_IJNS7_ILi1EEESI_SI_EEESC_SE_Li256ELb0ELb1ELb1ELb0EEENS1_19SingleTileSchedulerILb0ELb1ELb1ELi128EEEEEEEEEvNT_6ParamsE)
        /*004c*/ 	.short	0x0380
        /*004e*/ 	.short	0x0418


	//----- nvinfo : EIATTR_SW_WAR
	.align		4
.L_272:
        /*0050*/ 	.byte	0x04, 0x36
        /*0052*/ 	.short	(.L_274 - .L_273)
.L_273:
        /*0054*/ 	.word	0x00000008
.L_274:


//--------------------- .nv.info._ZN7cutlass13device_kernelIN5flash19enable_sm80_to_sm89INS1_16FlashAttnFwdSm80INS1_25CollectiveMainloopFwdSm80ILi8ELi1ELb0EN4cute5tupleIJNS5_1CILi128EEENS7_ILi64EEENS7_ILi256EEEEEELi256ENS_6half_tEfNS_4arch4Sm80ELb0ELb1ELb0ELb1ELb1ELb0ELb1ELb1EEENS1_21CollectiveEpilogueFwdINS6_IJS8_SA_S9_EEENS6_IJNS7_ILi1EEESI_SI_EEESC_SE_Li256ELb1ELb1ELb1ELb0EEENS1_36VarlenDynamicPersistentTileSchedulerILi128ELi64ELi256ELi256ELb1ELb1ELb0ELb1ELb0ELb1EEEEEEEEEvNT_6ParamsE --------------------------
	.section	.nv.info._ZN7cutlass13device_kernelIN5flash19enable_sm80_to_sm89INS1_16FlashAttnFwdSm80INS1_25CollectiveMainloopFwdSm80ILi8ELi1ELb0EN4cute5tupleIJNS5_1CILi128EEENS7_ILi64EEENS7_ILi256EEEEEELi256ENS_6half_tEfNS_4arch4Sm80ELb0ELb1ELb0ELb1ELb1ELb0ELb1ELb1EEENS1_21CollectiveEpilogueFwdINS6_IJS8_SA_S9_EEENS6_IJNS7_ILi1EEESI_SI_EEESC_SE_Li256ELb1ELb1ELb1ELb0EEENS1_36VarlenDynamicPersistentTileSchedulerILi128ELi64ELi256ELi256ELb1ELb1ELb0ELb1ELb0ELb1EEEEEEEEEvNT_6ParamsE,"",@"SHT_CUDA_INFO"
	.sectionflags	@""
	.align	4


	//----- nvinfo : EIATTR_CUDA_API_VERSION
	.align		4
        /*0000*/ 	.byte	0x04, 0x37
        /*0002*/ 	.short	(.L_276 - .L_275)
.L_275:
        /*0004*/ 	.word	0x00000082


	//----- nvinfo : EIATTR_KPARAM_INFO
	.align		4
.L_276:
        /*0008*/ 	.byte	0x04, 0x17
        /*000a*/ 	.short	(.L_278 - .L_277)
.L_277:
        /*000c*/ 	.word	0x00000000
        /*0010*/ 	.short	0x0000
        /*0012*/ 	.short	0x0000
        /*0014*/ 	.byte	0x00, 0xf0, 0xe1, 0x10


	//----- nvinfo : EIATTR_SPARSE_MMA_MASK
	.align		4
.L_278:
        /*0018*/ 	.byte	0x03, 0x50
        /*001a*/ 	.short	0x0000


	//----- nvinfo : EIATTR_MAXREG_COUNT
	.align		4
        /*001c*/ 	.byte	0x03, 0x1b
        /*001e*/ 	.short	0x00ff


	//----- nvinfo : EIATTR_MERCURY_ISA_VERSION
	.align		4
        /*0020*/ 	.byte	0x03, 0x5f
        /*0022*/ 	.short	0x0101


	//----- nvinfo : EIATTR_VRC_CTA_INIT_COUNT
	.align		4
        /*0024*/ 	.byte	0x02, 0x4a
	.zero		1
	.zero		1


	//----- nvinfo : EIATTR_EXIT_INSTR_OFFSETS
	.align		4
        /*0028*/ 	.byte	0x04, 0x1c
        /*002a*/ 	.short	(.L_280 - .L_279)


	//   ....[0]....
.L_279:
        /*002c*/ 	.word	0x00000010


	//----- nvinfo : EIATTR_MAX_THREADS
	.align		4
.L_280:
        /*0030*/ 	.byte	0x04, 0x05
        /*0032*/ 	.short	(.L_282 - .L_281)
.L_281:
        /*0034*/ 	.word	0x00000100
        /*0038*/ 	.word	0x00000001
        /*003c*/ 	.word	0x00000001


	//----- nvinfo : EIATTR_CBANK_PARAM_SIZE
	.align		4
.L_282:
        /*0040*/ 	.byte	0x03, 0x19
        /*0042*/ 	.short	0x0438


	//----- nvinfo : EIATTR_PARAM_CBANK
	.align		4
        /*0044*/ 	.byte	0x04, 0x0a
        /*0046*/ 	.short	(.L_284 - .L_283)
	.align		4
.L_283:
        /*0048*/ 	.word	index@(.nv.constant0._ZN7cutlass13device_kernelIN5flash19enable_sm80_to_sm89INS1_16FlashAttnFwdSm80INS1_25CollectiveMainloopFwdSm80ILi8ELi1ELb0EN4cute5tupleIJNS5_1CILi128EEENS7_ILi64EEENS7_ILi256EEEEEELi256ENS_6half_tEfNS_4arch4Sm80ELb0ELb1ELb0ELb1ELb1ELb0ELb1ELb1EEENS1_21CollectiveEpilogueFwdINS6_IJS8_SA_S9_EEENS6_IJNS7_ILi1EEESI_SI_EEESC_SE_Li256ELb1ELb1ELb1ELb0EEENS1_36VarlenDynamicPersistentTileSchedulerILi128ELi64ELi256ELi256ELb1ELb1ELb0ELb1ELb0ELb1EEEEEEEEEvNT_6ParamsE)
        /*004c*/ 	.short	0x0380
        /*004e*/ 	.short	0x0438


	//----- nvinfo : EIATTR_SW_WAR
	.align		4
.L_284:
        /*0050*/ 	.byte	0x04, 0x36
        /*0052*/ 	.short	(.L_286 - .L_285)
.L_285:
        /*0054*/ 	.word	0x00000008
.L_286:


//--------------------- .nv.info._ZN7cutlass13device_kernelIN5flash19enable_sm80_to_sm89INS1_16FlashAttnFwdSm80INS1_25CollectiveMainloopFwdSm80ILi8ELi1ELb0EN4cute5tupleIJNS5_1CILi128EEENS7_ILi48EEENS7_ILi256EEEEEELi256ENS_6half_tEfNS_4arch4Sm80ELb0ELb1ELb0ELb1ELb1ELb1ELb1ELb1EEENS1_21CollectiveEpilogueFwdINS6_IJS8_SA_S9_EEENS6_IJNS7_ILi1EEESI_SI_EEESC_SE_Li256ELb1ELb1ELb1ELb0EEENS1_36VarlenDynamicPersistentTileSchedulerILi128ELi48ELi256ELi256ELb1ELb1ELb0ELb1ELb0ELb1EEEEEEEEEvNT_6ParamsE --------------------------
	.section	.nv.info._ZN7cutlass13device_kernelIN5flash19enable_sm80_to_sm89INS1_16FlashAttnFwdSm80INS1_25CollectiveMainloopFwdSm80ILi8ELi1ELb0EN4cute5tupleIJNS5_1CILi128EEENS7_ILi48EEENS7_ILi256EEEEEELi256ENS_6half_tEfNS_4arch4Sm80ELb0ELb1ELb0ELb1ELb1ELb1ELb1ELb1EEENS1_21CollectiveEpilogueFwdINS6_IJS8_SA_S9_EEENS6_IJNS7_ILi1EEESI_SI_EEESC_SE_Li256ELb1ELb1ELb1ELb0EEENS1_36VarlenDynamicPersistentTileSchedulerILi128ELi48ELi256ELi256ELb1ELb1ELb0ELb1ELb0ELb1EEEEEEEEEvNT_6ParamsE,"",@"SHT_CUDA_INFO"
	.sectionflags	@""
	.align	4


	//----- nvinfo : EIATTR_CUDA_API_VERSION
	.align		4
        /*0000*/ 	.byte	0x04, 0x37
        /*0002*/ 	.short	(.L_288 - .L_287)
.L_287:
        /*0004*/ 	.word	0x00000082


	//----- nvinfo : EIATTR_KPARAM_INFO
	.align		4
.L_288:
        /*0008*/ 	.byte	0x04, 0x17
        /*000a*/ 	.short	(.L_290 - .L_289)
.L_289:
        /*000c*/ 	.word	0x00000000
        /*0010*/ 	.short	0x0000
        /*0012*/ 	.short	0x0000
        /*0014*/ 	.byte	0x00, 0xf0, 0xe1, 0x10


	//----- nvinfo : EIATTR_SPARSE_MMA_MASK
	.align		4
.L_290:
        /*0018*/ 	.byte	0x03, 0x50
        /*001a*/ 	.short	0x0000


	//----- nvinfo : EIATTR_MAXREG_COUNT
	.align		4
        /*001c*/ 	.byte	0x03, 0x1b
        /*001e*/ 	.short	0x00ff


	//----- nvinfo : EIATTR_MERCURY_ISA_VERSION
	.align		4
        /*0020*/ 	.byte	0x03, 0x5f
        /*0022*/ 	.short	0x0101


	//----- nvinfo : EIATTR_VRC_CTA_INIT_COUNT
	.align		4
        /*0024*/ 	.byte	0x02, 0x4a
	.zero		1
	.zero		1


	//----- nvinfo : EIATTR_EXIT_INSTR_OFFSETS
	.align		4
        /*0028*/ 	.byte	0x04, 0x1c
        /*002a*/ 	.short	(.L_292 - .L_291)


	//   ....[0]....
.L_291:
        /*002c*/ 	.word	0x00000010


	//----- nvinfo : EIATTR_MAX_THREADS
	.align		4
.L_292:
        /*0030*/ 	.byte	0x04, 0x05
        /*0032*/ 	.short	(.L_294 - .L_293)
.L_293:
        /*0034*/ 	.word	0x00000100
        /*0038*/ 	.word	0x00000001
        /*003c*/ 	.word	0x00000001


	//----- nvinfo : EIATTR_CBANK_PARAM_SIZE
	.align		4
.L_294:
        /*0040*/ 	.byte	0x03, 0x19
        /*0042*/ 	.short	0x0438


	//----- nvinfo : EIATTR_PARAM_CBANK
	.align		4
        /*0044*/ 	.byte	0x04, 0x0a
        /*0046*/ 	.short	(.L_296 - .L_295)
	.align		4
.L_295:
        /*0048*/ 	.word	index@(.nv.constant0._ZN7cutlass13device_kernelIN5flash19enable_sm80_to_sm89INS1_16FlashAttnFwdSm80INS1_25CollectiveMainloopFwdSm80ILi8ELi1ELb0EN4cute5tupleIJNS5_1CILi128EEENS7_ILi48EEENS7_ILi256EEEEEELi256ENS_6half_tEfNS_4arch4Sm80ELb0ELb1ELb0ELb1ELb1ELb1ELb1ELb1EEENS1_21CollectiveEpilogueFwdINS6_IJS8_SA_S9_EEENS6_IJNS7_ILi1EEESI_SI_EEESC_SE_Li256ELb1ELb1ELb1ELb0EEENS1_36VarlenDynamicPersistentTileSchedulerILi128ELi48ELi256ELi256ELb1ELb1ELb0ELb1ELb0ELb1EEEEEEEEEvNT_6ParamsE)
        /*004c*/ 	.short	0x0380
        /*004e*/ 	.short	0x0438


	//----- nvinfo : EIATTR_SW_WAR
	.align		4
.L_296:
        /*0050*/ 	.byte	0x04, 0x36
        /*0052*/ 	.short	(.L_298 - .L_297)
.L_297:
        /*0054*/ 	.word	0x00000008
.L_298:


//--------------------- .nv.info._ZN7cutlass13device_kernelIN5flash19enable_sm80_to_sm89INS1_16FlashAttnFwdSm80INS1_25CollectiveMainloopFwdSm80ILi8ELi1ELb0EN4cute5tupleIJNS5_1CILi128EEENS7_ILi96EEENS7_ILi256EEEEEELi256ENS_6half_tEfNS_4arch4Sm80ELb1ELb0ELb0ELb0ELb1ELb0ELb1ELb1EEENS1_21CollectiveEpilogueFwdINS6_IJS8_SA_S9_EEENS6_IJNS7_ILi1EEESI_SI_EEESC_SE_Li256ELb0ELb1ELb1ELb0EEENS1_30DynamicPersistentTileSchedulerILi256ELi256ELb1ELb1ELb0EEEEEEEEEvNT_6ParamsE --------------------------
	.section	.nv.info._ZN7cutlass13device_kernelIN5flash19enable_sm80_to_sm89INS1_16FlashAttnFwdSm80INS1_25CollectiveMainloopFwdSm80ILi8ELi1ELb0EN4cute5tupleIJNS5_1CILi128EEENS7_ILi96EEENS7_ILi256EEEEEELi256ENS_6half_tEfNS_4arch4Sm80ELb1ELb0ELb0ELb0ELb1ELb0ELb1ELb1EEENS1_21CollectiveEpilogueFwdINS6_IJS8_SA_S9_EEENS6_IJNS7_ILi1EEESI_SI_EEESC_SE_Li256ELb0ELb1ELb1ELb0EEENS1_30DynamicPersistentTileSchedulerILi256ELi256ELb1ELb1ELb0EEEEEEEEEvNT_6ParamsE,"",@"SHT_CUDA_INFO"
	.sectionflags	@""
	.align	4


	//----- nvinfo : EIATTR_CUDA_API_VERSION
	.align		4
        /*0000*/ 	.byte	0x04, 0x37
        /*0002*/ 	.short	(.L_300 - .L_299)
.L_299:
        /*0004*/ 	.word	0x00000082


	//----- nvinfo : EIATTR_KPARAM_INFO
	.align		4
.L_300:
        /*0008*/ 	.byte	0x04, 0x17
        /*000a*/ 	.short	(.L_302 - .L_301)
.L_301:
        /*000c*/ 	.word	0x00000000
        /*0010*/ 	.short	0x0000
        /*0012*/ 	.short	0x0000
        /*0014*/ 	.byte	0x00, 0xf0, 0xa1, 0x10


	//----- nvinfo : EIATTR_SPARSE_MMA_MASK
	.align		4
.L_302:
        /*0018*/ 	.byte	0x03, 0x50
        /*001a*/ 	.short	0x0000


	//----- nvinfo : EIATTR_MAXREG_COUNT
	.align		4
        /*001c*/ 	.byte	0x03, 0x1b
        /*001e*/ 	.short	0x00ff


	//----- nvinfo : EIATTR_MERCURY_ISA_VERSION
	.align		4
        /*0020*/ 	.byte	0x03, 0x5f
        /*0022*/ 	.short	0x0101


	//----- nvinfo : EIATTR_VRC_CTA_INIT_COUNT
	.align		4
        /*0024*/ 	.byte	0x02, 0x4a
	.zero		1
	.zero		1


	//----- nvinfo : EIATTR_EXIT_INSTR_OFFSETS
	.align		4
        /*0028*/ 	.byte	0x04, 0x1c
        /*002a*/ 	.short	(.L_304 - .L_303)


	//   ....[0]....
.L_303:
        /*002c*/ 	.word	0x00000010


	//----- nvinfo : EIATTR_MAX_THREADS
	.align		4
.L_304:
        /*0030*/ 	.byte	0x04, 0x05
        /*0032*/ 	.short	(.L_306 - .L_305)
.L_305:
        /*0034*/ 	.word	0x00000100
        /*0038*/ 	.word	0x00000001
        /*003c*/ 	.word	0x00000001


	//----- nvinfo : EIATTR_CBANK_PARAM_SIZE
	.align		4
.L_306:
        /*0040*/ 	.byte	0x03, 0x19
        /*0042*/ 	.short	0x0428


	//----- nvinfo : EIATTR_PARAM_CBANK
	.align		4
        /*0044*/ 	.byte	0x04, 0x0a
        /*0046*/ 	.short	(.L_308 - .L_307)
	.align		4
.L_307:
        /*0048*/ 	.word	index@(.nv.constant0._ZN7cutlass13device_kernelIN5flash19enable_sm80_to_sm89INS1_16FlashAttnFwdSm80INS1_25CollectiveMainloopFwdSm80ILi8ELi1ELb0EN4cute5tupleIJNS5_1CILi128EEENS7_ILi96EEENS7_ILi256EEEEEELi256ENS_6half_tEfNS_4arch4Sm80ELb1ELb0ELb0ELb0ELb1ELb0ELb1ELb1EEENS1_21CollectiveEpilogueFwdINS6_IJS8_SA_S9_EEENS6_IJNS7_ILi1EEESI_SI_EEESC_SE_Li256ELb0ELb1ELb1ELb0EEENS1_30DynamicPersistentTileSchedulerILi256ELi256ELb1ELb1ELb0EEEEEEEEEvNT_6ParamsE)
        /*004c*/ 	.short	0x0380
        /*004e*/ 	.short	0x0428


	//----- nvinfo : EIATTR_SW_WAR
	.align		4
.L_308:
        /*0050*/ 	.byte	0x04, 0x36
        /*0052*/ 	.short	(.L_310 - .L_309)
.L_309:
        /*0054*/ 	.word	0x00000008
.L_310:


//--------------------- .nv.info._ZN7cutlass13device_kernelIN5flash19enable_sm80_to_sm89INS1_16FlashAttnFwdSm80INS1_25CollectiveMainloopFwdSm80ILi8ELi1ELb0EN4cute5tupleIJNS5_1CILi128EEENS7_ILi64EEENS7_ILi256EEEEEELi256ENS_6half_tEfNS_4arch4Sm80ELb1ELb0ELb0ELb1ELb1ELb0ELb1ELb1EEENS1_21CollectiveEpilogueFwdINS6_IJS8_SA_S9_EEENS6_IJNS7_ILi1EEESI_SI_EEESC_SE_Li256ELb1ELb1ELb1ELb0EEENS1_36VarlenDynamicPersistentTileSchedulerILi128ELi64ELi256ELi256ELb1ELb1ELb0ELb1ELb1ELb1EEEEEEEEEvNT_6ParamsE --------------------------
	.section	.nv.info._ZN7cutlass13device_kernelIN5flash19enable_sm80_to_sm89INS1_16FlashAttnFwdSm80INS1_25CollectiveMainloopFwdSm80ILi8ELi1ELb0EN4cute5tupleIJNS5_1CILi128EEENS7_ILi64EEENS7_ILi256EEEEEELi256ENS_6half_tEfNS_4arch4Sm80ELb1ELb0ELb0ELb1ELb1ELb0ELb1ELb1EEENS1_21CollectiveEpilogueFwdINS6_IJS8_SA_S9_EEENS6_IJNS7_ILi1EEESI_SI_EEESC_SE_Li256ELb1ELb1ELb1ELb0EEENS1_36VarlenDynamicPersistentTileSchedulerILi128ELi64ELi256ELi256ELb1ELb1ELb0ELb1ELb1ELb1EEEEEEEEEvNT_6ParamsE,"",@"SHT_CUDA_INFO"
	.sectionflags	@""
	.align	4


	//----- nvinfo : EIATTR_CUDA_API_VERSION
	.align		4
        /*0000*/ 	.byte	0x04, 0x37
        /*0002*/ 	.short	(.L_312 - .L_311)
.L_311:
        /*0004*/ 	.word	0x00000082


	//----- nvinfo : EIATTR_KPARAM_INFO
	.align		4
.L_312:
        /*0008*/ 	.byte	0x04, 0x17
        /*000a*/ 	.short	(.L_314 - .L_313)
.L_313:
        /*000c*/ 	.word	0x00000000
        /*0010*/ 	.short	0x0000
        /*0012*/ 	.short	0x0000
        /*0014*/ 	.byte	0x00, 0xf0, 0xe1, 0x10


	//----- nvinfo : EIATTR_SPARSE_MMA_MASK
	.align		4
.L_314:
        /*0018*/ 	.byte	0x03, 0x50
        /*001a*/ 	.short	0x0000


	//----- nvinfo : EIATTR_MAXREG_COUNT
	.align		4
        /*001c*/ 	.byte	0x03, 0x1b
        /*001e*/ 	.short	0x00ff


	//----- nvinfo : EIATTR_MERCURY_ISA_VERSION
	.align		4
        /*0020*/ 	.byte	0x03, 0x5f
        /*0022*/ 	.short	0x0101


	//----- nvinfo : EIATTR_VRC_CTA_INIT_COUNT
	.align		4
        /*0024*/ 	.byte	0x02, 0x4a
	.zero		1
	.zero		1


	//----- nvinfo : EIATTR_EXIT_INSTR_OFFSETS
	.align		4
        /*0028*/ 	.byte	0x04, 0x1c
        /*002a*/ 	.short	(.L_316 - .L_315)


	//   ....[0]....
.L_315:
        /*002c*/ 	.word	0x00000010


	//----- nvinfo : EIATTR_MAX_THREADS
	.align		4
.L_316:
        /*0030*/ 	.byte	0x04, 0x05
        /*0032*/ 	.short	(.L_318 - .L_317)
.L_317:
        /*0034*/ 	.word	0x00000100
        /*0038*/ 	.word	0x00000001
        /*003c*/ 	.word	0x00000001


	//----- nvinfo : EIATTR_CBANK_PARAM_SIZE
	.align		4
.L_318:
        /*0040*/ 	.byte	0x03, 0x19
        /*0042*/ 	.short	0x0438


	//----- nvinfo : EIATTR_PARAM_CBANK
	.align		4
        /*0044*/ 	.byte	0x04, 0x0a
        /*0046*/ 	.short	(.L_320 - .L_319)
	.align		4
.L_319:
        /*0048*/ 	.word	index@(.nv.constant0._ZN7cutlass13device_kernelIN5flash19enable_sm80_to_sm89INS1_16FlashAttnFwdSm80INS1_25CollectiveMainloopFwdSm80ILi8ELi1ELb0EN4cute5tupleIJNS5_1CILi128EEENS7_ILi64EEENS7_ILi256EEEEEELi256ENS_6half_tEfNS_4arch4Sm80ELb1ELb0ELb0ELb1ELb1ELb0ELb1ELb1EEENS1_21CollectiveEpilogueFwdINS6_IJS8_SA_S9_EEENS6_IJNS7_ILi1EEESI_SI_EEESC_SE_Li256ELb1ELb1ELb1ELb0EEENS1_36VarlenDynamicPersistentTileSchedulerILi128ELi64ELi256ELi256ELb1ELb1ELb0ELb1ELb1ELb1EEEEEEEEEvNT_6ParamsE)
        /*004c*/ 	.short	0x0380
        /*004e*/ 	.short	0x0438


	//----- nvinfo : EIATTR_SW_WAR
	.align		4
.L_320:
        /*0050*/ 	.byte	0x04, 0x36
        /*0052*/ 	.short	(.L_322 - .L_321)
.L_321:
        /*0054*/ 	.word	0x00000008
.L_322:


//--------------------- .nv.info._ZN7cutlass13device_kernelIN5flash19enable_sm80_to_sm89INS1_16FlashAttnFwdSm80INS1_25CollectiveMainloopFwdSm80ILi8ELi1ELb0EN4cute5tupleIJNS5_1CILi128EEENS7_ILi48EEENS7_ILi256EEEEEELi256ENS_6half_tEfNS_4arch4Sm80ELb1ELb0ELb0ELb1ELb1ELb1ELb1ELb1EEENS1_21CollectiveEpilogueFwdINS6_IJS8_SA_S9_EEENS6_IJNS7_ILi1EEESI_SI_EEESC_SE_Li256ELb1ELb1ELb1ELb0EEENS1_36VarlenDynamicPersistentTileSchedulerILi128ELi48ELi256ELi256ELb1ELb1ELb0ELb1ELb1ELb1EEEEEEEEEvNT_6ParamsE --------------------------
	.section	.nv.info._ZN7cutlass13device_kernelIN5flash19enable_sm80_to_sm89INS1_16FlashAttnFwdSm80INS1_25CollectiveMainloopFwdSm80ILi8ELi1ELb0EN4cute5tupleIJNS5_1CILi128EEENS7_ILi48EEENS7_ILi256EEEEEELi256ENS_6half_tEfNS_4arch4Sm80ELb1ELb0ELb0ELb1ELb1ELb1ELb1ELb1EEENS1_21CollectiveEpilogueFwdINS6_IJS8_SA_S9_EEENS6_IJNS7_ILi1EEESI_SI_EEESC_SE_Li256ELb1ELb1ELb1ELb0EEENS1_36VarlenDynamicPersistentTileSchedulerILi128ELi48ELi256ELi256ELb1ELb1ELb0ELb1ELb1ELb1EEEEEEEEEvNT_6ParamsE,"",@"SHT_CUDA_INFO"
	.sectionflags	@""
	.align	4


	//----- nvinfo : EIATTR_CUDA_API_VERSION
	.align		4
        /*0000*/ 	.byte	0x04, 0x37
        /*0002*/ 	.short	(.L_324 - .L_323)
.L_323:
        /*0004*/ 	.word	0x00000082


	//----- nvinfo : EIATTR_KPARAM_INFO
	.align		4
.L_324:
        /*0008*/ 	.byte	0x04, 0x17
        /*000a*/ 	.short	(.L_326 - .L_325)
.L_325:
        /*000c*/ 	.word	0x00000000
        /*0010*/ 	.short	0x0000
        /*0012*/ 	.short	0x0000
        /*0014*/ 	.byte	0x00, 0xf0, 0xe1, 0x10


	//----- nvinfo : EIATTR_SPARSE_MMA_MASK
	.align		4
.L_326:
        /*0018*/ 	.byte	0x03, 0x50
        /*001a*/ 	.short	0x0000


	//----- nvinfo : EIATTR_MAXREG_COUNT
	.align		4
        /*001c*/ 	.byte	0x03, 0x1b
        /*001e*/ 	.short	0x00ff


	//----- nvinfo : EIATTR_MERCURY_ISA_VERSION
	.align		4
        /*0020*/ 	.byte	0x03, 0x5f
        /*0022*/ 	.short	0x0101


	//----- nvinfo : EIATTR_VRC_CTA_INIT_COUNT
	.align		4
        /*0024*/ 	.byte	0x02, 0x4a
	.zero		1
	.zero		1


	//----- nvinfo : EIATTR_EXIT_INSTR_OFFSETS
	.align		4
        /*0028*/ 	.byte	0x04, 0x1c
        /*002a*/ 	.short	(.L_328 - .L_327)


	//   ....[0]....
.L_327:
        /*002c*/ 	.word	0x00000010


	//----- nvinfo : EIATTR_MAX_THREADS
	.align		4
.L_328:
        /*0030*/ 	.byte	0x04, 0x05
        /*0032*/ 	.short	(.L_330 - .L_329)
.L_329:
        /*0034*/ 	.word	0x00000100
        /*0038*/ 	.word	0x00000001
        /*003c*/ 	.word	0x00000001


	//----- nvinfo : EIATTR_CBANK_PARAM_SIZE
	.align		4
.L_330:
        /*0040*/ 	.byte	0x03, 0x19
        /*0042*/ 	.short	0x0438


	//----- nvinfo : EIATTR_PARAM_CBANK
	.align		4
        /*0044*/ 	.byte	0x04, 0x0a
        /*0046*/ 	.short	(.L_332 - .L_331)
	.align		4
.L_331:
        /*0048*/ 	.word	index@(.nv.constant0._ZN7cutlass13device_kernelIN5flash19enable_sm80_to_sm89INS1_16FlashAttnFwdSm80INS1_25CollectiveMainloopFwdSm80ILi8ELi1ELb0EN4cute5tupleIJNS5_1CILi128EEENS7_ILi48EEENS7_ILi256EEEEEELi256ENS_6half_tEfNS_4arch4Sm80ELb1ELb0ELb0ELb1ELb1ELb1ELb1ELb1EEENS1_21CollectiveEpilogueFwdINS6_IJS8_SA_S9_EEENS6_IJNS7_ILi1EEESI_SI_EEESC_SE_Li256ELb1ELb1ELb1ELb0EEENS1_36VarlenDynamicPersistentTileSchedulerILi128ELi48ELi256ELi256ELb1ELb1ELb0ELb1ELb1ELb1EEEEEEEEEvNT_6ParamsE)
        /*004c*/ 	.short	0x0380
        /*004e*/ 	.short	0x0438


	//----- nvinfo : EIATTR_SW_WAR
	.align		4
.L_332:
        /*0050*/ 	.byte	0x04, 0x36
        /*0052*/ 	.short	(.L_334 - .L_333)
.L_333:
        /*0054*/ 	.word	0x00000008
.L_334:


//--------------------- .nv.callgraph             --------------------------
	.section	.nv.callgraph,"",@"SHT_CUDA_CALLGRAPH"
	.align	4
	.sectionentsize	8
	.align		4
        /*0000*/ 	.word	0x00000000
	.align		4
        /*0004*/ 	.word	0xffffffff
	.align		4
        /*0008*/ 	.word	0x00000000
	.align		4
        /*000c*/ 	.word	0xfffffffe
	.align		4
        /*0010*/ 	.word	0x00000000
	.align		4
        /*0014*/ 	.word	0xfffffffd
	.align		4
        /*0018*/ 	.word	0x00000000
	.align		4
        /*001c*/ 	.word	0xfffffffc


//--------------------- .nv.constant4             --------------------------
	.section	.nv.constant4,"a",@progbits
	.align	8
	.align		8
.nv.constant4:
        /*0000*/ 	.dword	_ZN78_INTERNAL_7e3e92b3_42_flash_fwd_hdim256_fp16_paged_split_sm80_cu_e763cb1e_30684cuda3std3__45__cpo5beginE
	.align		8
        /*0008*/ 	.dword	_ZN78_INTERNAL_7e3e92b3_42_flash_fwd_hdim256_fp16_paged_split_sm80_cu_e763cb1e_30684cuda3std3__45__cpo3endE
	.align		8
        /*0010*/ 	.dword	_ZN78_INTERNAL_7e3e92b3_42_flash_fwd_hdim256_fp16_paged_split_sm80_cu_e763cb1e_30684cuda3std3__45__cpo6cbeginE
	.align		8
        /*0018*/ 	.dword	_ZN78_INTERNAL_7e3e92b3_42_flash_fwd_hdim256_fp16_paged_split_sm80_cu_e763cb1e_30684cuda3std3__45__cpo4cendE
	.align		8
        /*0020*/ 	.dword	_ZN78_INTERNAL_7e3e92b3_42_flash_fwd_hdim256_fp16_paged_split_sm80_cu_e763cb1e_30684cuda3std3__480_GLOBAL__N__7e3e92b3_42_flash_fwd_hdim256_fp16_paged_split_sm80_cu_e763cb1e_30686ignoreE
	.align		8
        /*0028*/ 	.dword	_ZN78_INTERNAL_7e3e92b3_42_flash_fwd_hdim256_fp16_paged_split_sm80_cu_e763cb1e_30684cuda3std3__419piecewise_constructE
	.align		8
        /*0030*/ 	.dword	_ZN78_INTERNAL_7e3e92b3_42_flash_fwd_hdim256_fp16_paged_split_sm80_cu_e763cb1e_30684cuda3std3__48in_placeE
	.align		8
        /*0038*/ 	.dword	_ZN78_INTERNAL_7e3e92b3_42_flash_fwd_hdim256_fp16_paged_split_sm80_cu_e763cb1e_30684cuda3std6ranges3__45__cpo4swapE
	.align		8
        /*0040*/ 	.dword	_ZN78_INTERNAL_7e3e92b3_42_flash_fwd_hdim256_fp16_paged_split_sm80_cu_e763cb1e_30684cuda3std6ranges3__45__cpo9iter_moveE
	.align		8
        /*0048*/ 	.dword	_ZN78_INTERNAL_7e3e92b3_42_flash_fwd_hdim256_fp16_paged_split_sm80_cu_e763cb1e_30684cute7productE
	.align		8
        /*0050*/ 	.dword	_ZN78_INTERNAL_7e3e92b3_42_flash_fwd_hdim256_fp16_paged_split_sm80_cu_e763cb1e_30684cute1_E


//--------------------- .text._ZN7cutlass13device_kernelIN5flash19enable_sm80_to_sm89INS1_16FlashAttnFwdSm80INS1_25CollectiveMainloopFwdSm80ILi8ELi1ELb1EN4cute5tupleIJNS5_1CILi128EEENS7_ILi64EEENS7_ILi256EEEEEELi256ENS_6half_tEfNS_4arch4Sm80ELb0ELb0ELb0ELb0ELb1ELb0ELb1ELb1EEENS1_21CollectiveEpilogueFwdINS6_IJS8_SA_S9_EEENS6_IJNS7_ILi1EEESI_SI_EEESC_SE_Li256ELb0ELb1ELb1ELb0EEENS1_19SingleTileSchedulerILb0ELb1ELb1ELi128EEEEEEEEEvNT_6ParamsE --------------------------
	.section	.text._ZN7cutlass13device_kernelIN5flash19enable_sm80_to_sm89INS1_16FlashAttnFwdSm80INS1_25CollectiveMainloopFwdSm80ILi8ELi1ELb1EN4cute5tupleIJNS5_1CILi128EEENS7_ILi64EEENS7_ILi256EEEEEELi256ENS_6half_tEfNS_4arch4Sm80ELb0ELb0ELb0ELb0ELb1ELb0ELb1ELb1EEENS1_21CollectiveEpilogueFwdINS6_IJS8_SA_S9_EEENS6_IJNS7_ILi1EEESI_SI_EEESC_SE_Li256ELb0ELb1ELb1ELb0EEENS1_19SingleTileSchedulerILb0ELb1ELb1ELi128EEEEEEEEEvNT_6ParamsE,"ax",@progbits
	.align	128
.text._ZN7cutlass13device_kernelIN5flash19enable_sm80_to_sm89INS1_16FlashAttnFwdSm80INS1_25CollectiveMainloopFwdSm80ILi8ELi1ELb1EN4cute5tupleIJNS5_1CILi128EEENS7_ILi64EEENS7_ILi256EEEEEELi256ENS_6half_tEfNS_4arch4Sm80ELb0ELb0ELb0ELb0ELb1ELb0ELb1ELb1EEENS1_21CollectiveEpilogueFwdINS6_IJS8_SA_S9_EEENS6_IJNS7_ILi1EEESI_SI_EEESC_SE_Li256ELb0ELb1ELb1ELb0EEENS1_19SingleTileSchedulerILb0ELb1ELb1ELi128EEEEEEEEEvNT_6ParamsE:
        .type           _ZN7cutlass13device_kernelIN5flash19enable_sm80_to_sm89INS1_16FlashAttnFwdSm80INS1_25CollectiveMainloopFwdSm80ILi8ELi1ELb1EN4cute5tupleIJNS5_1CILi128EEENS7_ILi64EEENS7_ILi256EEEEEELi256ENS_6half_tEfNS_4arch4Sm80ELb0ELb0ELb0ELb0ELb1ELb0ELb1ELb1EEENS1_21CollectiveEpilogueFwdINS6_IJS8_SA_S9_EEENS6_IJNS7_ILi1EEESI_SI_EEESC_SE_Li256ELb0ELb1ELb1ELb0EEENS1_19SingleTileSchedulerILb0ELb1ELb1ELi128EEEEEEEEEvNT_6ParamsE,@function
        .size           _ZN7cutlass13device_kernelIN5flash19enable_sm80_to_sm89INS1_16FlashAttnFwdSm80INS1_25CollectiveMainloopFwdSm80ILi8ELi1ELb1EN4cute5tupleIJNS5_1CILi128EEENS7_ILi64EEENS7_ILi256EEEEEELi256ENS_6half_tEfNS_4arch4Sm80ELb0ELb0ELb0ELb0ELb1ELb0ELb1ELb1EEENS1_21CollectiveEpilogueFwdINS6_IJS8_SA_S9_EEENS6_IJNS7_ILi1EEESI_SI_EEESC_SE_Li256ELb0ELb1ELb1ELb0EEENS1_19SingleTileSchedulerILb0ELb1ELb1ELi128EEEEEEEEEvNT_6ParamsE,(.L_x_18 - _ZN7cutlass13device_kernelIN5flash19enable_sm80_to_sm89INS1_16FlashAttnFwdSm80INS1_25CollectiveMainloopFwdSm80ILi8ELi1ELb1EN4cute5tupleIJNS5_1CILi128EEENS7_ILi64EEENS7_ILi256EEEEEELi256ENS_6half_tEfNS_4arch4Sm80ELb0ELb0ELb0ELb0ELb1ELb0ELb1ELb1EEENS1_21CollectiveEpilogueFwdINS6_IJS8_SA_S9_EEENS6_IJNS7_ILi1EEESI_SI_EEESC_SE_Li256ELb0ELb1ELb1ELb0EEENS1_19SingleTileSchedulerILb0ELb1ELb1ELi128EEEEEEEEEvNT_6ParamsE)
        .other          _ZN7cutlass13device_kernelIN5flash19enable_sm80_to_sm89INS1_16FlashAttnFwdSm80INS1_25CollectiveMainloopFwdSm80ILi8ELi1ELb1EN4cute5tupleIJNS5_1CILi128EEENS7_ILi64EEENS7_ILi256EEEEEELi256ENS_6half_tEfNS_4arch4Sm80ELb0ELb0ELb0ELb0ELb1ELb0ELb1ELb1EEENS1_21CollectiveEpilogueFwdINS6_IJS8_SA_S9_EEENS6_IJNS7_ILi1EEESI_SI_EEESC_SE_Li256ELb0ELb1ELb1ELb0EEENS1_19SingleTileSchedulerILb0ELb1ELb1ELi128EEEEEEEEEvNT_6ParamsE,@"STO_CUDA_ENTRY STV_DEFAULT"
_ZN7cutlass13device_kernelIN5flash19enable_sm80_to_sm89INS1_16FlashAttnFwdSm80INS1_25CollectiveMainloopFwdSm80ILi8ELi1ELb1EN4cute5tupleIJNS5_1CILi128EEENS7_ILi64EEENS7_ILi256EEEEEELi256ENS_6half_tEfNS_4arch4Sm80ELb0ELb0ELb0ELb0ELb1ELb0ELb1ELb1EEENS1_21CollectiveEpilogueFwdINS6_IJS8_SA_S9_EEENS6_IJNS7_ILi1EEESI_SI_EEESC_SE_Li256ELb0ELb1ELb1ELb0EEENS1_19SingleTileSchedulerILb0ELb1ELb1ELi128EEEEEEEEEvNT_6ParamsE:
[----:B------:R-:W-:Y:S01]  /*0000*/  LDC R1, c[0x0][0x37c] ;  /* 0x0000df00ff017b82 */ /* 0x000fe20000000800 */
[----:B------:R-:W-:Y:S05]  /*0010*/  EXIT ;  /* 0x000000000000794d */ /* 0x000fea0003800000 */
.L_x_0:
[----:B------:R-:W-:-:S00]  /*0020*/  BRA `(.L_x_0) ;  /* 0xfffffffc00fc7947 */ /* 0x000fc0000383ffff */
[----:B------:R-:W-:-:S00]  /*0030*/  NOP ;  /* 0x0000000000007918 */ /* 0x000fc00000000000 */
        /* <DEDUP_REMOVED lines=12> */
.L_x_18:


//--------------------- .text._ZN7cutlass13device_kernelIN5flash19enable_sm80_to_sm89INS1_16FlashAttnFwdSm80INS1_25CollectiveMainloopFwdSm80ILi8ELi1ELb1EN4cute5tupleIJNS5_1CILi128EEENS7_ILi48EEENS7_ILi256EEEEEELi256ENS_6half_tEfNS_4arch4Sm80ELb0ELb0ELb0ELb1ELb1ELb0ELb1ELb1EEENS1_21CollectiveEpilogueFwdINS6_IJS8_SA_S9_EEENS6_IJNS7_ILi1EEESI_SI_EEESC_SE_Li256ELb1ELb1ELb1ELb0EEENS1_36VarlenDynamicPersistentTileSchedulerILi128ELi48ELi256ELi256ELb1ELb1ELb0ELb0ELb1ELb1EEEEEEEEEvNT_6ParamsE --------------------------
	.section	.text._ZN7cutlass13device_kernelIN5flash19enable_sm80_to_sm89INS1_16FlashAttnFwdSm80INS1_25CollectiveMainloopFwdSm80ILi8ELi1ELb1EN4cute5tupleIJNS5_1CILi128EEENS7_ILi48EEENS7_ILi256EEEEEELi256ENS_6half_tEfNS_4arch4Sm80ELb0ELb0ELb0ELb1ELb1ELb0ELb1ELb1EEENS1_21CollectiveEpilogueFwdINS6_IJS8_SA_S9_EEENS6_IJNS7_ILi1EEESI_SI_EEESC_SE_Li256ELb1ELb1ELb1ELb0EEENS1_36VarlenDynamicPersistentTileSchedulerILi128ELi48ELi256ELi256ELb1ELb1ELb0ELb0ELb1ELb1EEEEEEEEEvNT_6ParamsE,"ax",@progbits
	.align	128
.text._ZN7cutlass13device_kernelIN5flash19enable_sm80_to_sm89INS1_16FlashAttnFwdSm80INS1_25CollectiveMainloopFwdSm80ILi8ELi1ELb1EN4cute5tupleIJNS5_1CILi128EEENS7_ILi48EEENS7_ILi256EEEEEELi256ENS_6half_tEfNS_4arch4Sm80ELb0ELb0ELb0ELb1ELb1ELb0ELb1ELb1EEENS1_21CollectiveEpilogueFwdINS6_IJS8_SA_S9_EEENS6_IJNS7_ILi1EEESI_SI_EEESC_SE_Li256ELb1ELb1ELb1ELb0EEENS1_36VarlenDynamicPersistentTileSchedulerILi128ELi48ELi256ELi256ELb1ELb1ELb0ELb0ELb1ELb1EEEEEEEEEvNT_6ParamsE:
        .type           _ZN7cutlass13device_kernelIN5flash19enable_sm80_to_sm89INS1_16FlashAttnFwdSm80INS1_25CollectiveMainloopFwdSm80ILi8ELi1ELb1EN4cute5tupleIJNS5_1CILi128EEENS7_ILi48EEENS7_ILi256EEEEEELi256ENS_6half_tEfNS_4arch4Sm80ELb0ELb0ELb0ELb1ELb1ELb0ELb1ELb1EEENS1_21CollectiveEpilogueFwdINS6_IJS8_SA_S9_EEENS6_IJNS7_ILi1EEESI_SI_EEESC_SE_Li256ELb1ELb1ELb1ELb0EEENS1_36VarlenDynamicPersistentTileSchedulerILi128ELi48ELi256ELi256ELb1ELb1ELb0ELb0ELb1ELb1EEEEEEEEEvNT_6ParamsE,@function
        .size           _ZN7cutlass13device_kernelIN5flash19enable_sm80_to_sm89INS1_16FlashAttnFwdSm80INS1_25CollectiveMainloopFwdSm80ILi8ELi1ELb1EN4cute5tupleIJNS5_1CILi128EEENS7_ILi48EEENS7_ILi256EEEEEELi256ENS_6half_tEfNS_4arch4Sm80ELb0ELb0ELb0ELb1ELb1ELb0ELb1ELb1EEENS1_21CollectiveEpilogueFwdINS6_IJS8_SA_S9_EEENS6_IJNS7_ILi1EEESI_SI_EEESC_SE_Li256ELb1ELb1ELb1ELb0EEENS1_36VarlenDynamicPersistentTileSchedulerILi128ELi48ELi256ELi256ELb1ELb1ELb0ELb0ELb1ELb1EEEEEEEEEvNT_6ParamsE,(.L_x_19 - _ZN7cutlass13device_kernelIN5flash19enable_sm80_to_sm89INS1_16FlashAttnFwdSm80INS1_25CollectiveMainloopFwdSm80ILi8ELi1ELb1EN4cute5tupleIJNS5_1CILi128EEENS7_ILi48EEENS7_ILi256EEEEEELi256ENS_6half_tEfNS_4arch4Sm80ELb0ELb0ELb0ELb1ELb1ELb0ELb1ELb1EEENS1_21CollectiveEpilogueFwdINS6_IJS8_SA_S9_EEENS6_IJNS7_ILi1EEESI_SI_EEESC_SE_Li256ELb1ELb1ELb1ELb0EEENS1_36VarlenDynamicPersistentTileSchedulerILi128ELi48ELi256ELi256ELb1ELb1ELb0ELb0ELb1ELb1EEEEEEEEEvNT_6ParamsE)
        .other          _ZN7cutlass13device_kernelIN5flash19enable_sm80_to_sm89INS1_16FlashAttnFwdSm80INS1_25CollectiveMainloopFwdSm80ILi8ELi1ELb1EN4cute5tupleIJNS5_1CILi128EEENS7_ILi48EEENS7_ILi256EEEEEELi256ENS_6half_tEfNS_4arch4Sm80ELb0ELb0ELb0ELb1ELb1ELb0ELb1ELb1EEENS1_21CollectiveEpilogueFwdINS6_IJS8_SA_S9_EEENS6_IJNS7_ILi1EEESI_SI_EEESC_SE_Li256ELb1ELb1ELb1ELb0EEENS1_36VarlenDynamicPersistentTileSchedulerILi128ELi48ELi256ELi256ELb1ELb1ELb0ELb0ELb1ELb1EEEEEEEEEvNT_6ParamsE,@"STO_CUDA_ENTRY STV_DEFAULT"
_ZN7cutlass13device_kernelIN5flash19enable_sm80_to_sm89INS1_16FlashAttnFwdSm80INS1_25CollectiveMainloopFwdSm80ILi8ELi1ELb1EN4cute5tupleIJNS5_1CILi128EEENS7_ILi48EEENS7_ILi256EEEEEELi256ENS_6half_tEfNS_4arch4Sm80ELb0ELb0ELb0ELb1ELb1ELb0ELb1ELb1EEENS1_21CollectiveEpilogueFwdINS6_IJS8_SA_S9_EEENS6_IJNS7_ILi1EEESI_SI_EEESC_SE_Li256ELb1ELb1ELb1ELb0EEENS1_36VarlenDynamicPersistentTileSchedulerILi128ELi48ELi256ELi256ELb1ELb1ELb0ELb0ELb1ELb1EEEEEEEEEvNT_6ParamsE:
[----:B------:R-:W-:Y:S01]  /*0000*/  LDC R1, c[0x0][0x37c] ;  /* 0x0000df00ff017b82 */ /* 0x000fe20000000800 */
[----:B------:R-:W-:Y:S05]  /*0010*/  EXIT ;  /* 0x000000000000794d */ /* 0x000fea0003800000 */
.L_x_1:
        /* <DEDUP_REMOVED lines=14> */
.L_x_19:


//--------------------- .text._ZN7cutlass13device_kernelIN5flash19enable_sm80_to_sm89INS1_16FlashAttnFwdSm80INS1_25CollectiveMainloopFwdSm80ILi8ELi1ELb0EN4cute5tupleIJNS5_1CILi128EEENS7_ILi32EEENS7_ILi256EEEEEELi256ENS_6half_tEfNS_4arch4Sm80ELb0ELb0ELb0ELb1ELb1ELb1ELb1ELb1EEENS1_21CollectiveEpilogueFwdINS6_IJS8_SA_S9_EEENS6_IJNS7_ILi1EEESI_SI_EEESC_SE_Li256ELb1ELb1ELb1ELb0EEENS1_36VarlenDynamicPersistentTileSchedulerILi128ELi32ELi256ELi256ELb1ELb1ELb0ELb0ELb1ELb1EEEEEEEEEvNT_6ParamsE --------------------------
	.section	.text._ZN7cutlass13device_kernelIN5flash19enable_sm80_to_sm89INS1_16FlashAttnFwdSm80INS1_25CollectiveMainloopFwdSm80ILi8ELi1ELb0EN4cute5tupleIJNS5_1CILi128EEENS7_ILi32EEENS7_ILi256EEEEEELi256ENS_6half_tEfNS_4arch4Sm80ELb0ELb0ELb0ELb1ELb1ELb1ELb1ELb1EEENS1_21CollectiveEpilogueFwdINS6_IJS8_SA_S9_EEENS6_IJNS7_ILi1EEESI_SI_EEESC_SE_Li256ELb1ELb1ELb1ELb0EEENS1_36VarlenDynamicPersistentTileSchedulerILi128ELi32ELi256ELi256ELb1ELb1ELb0ELb0ELb1ELb1EEEEEEEEEvNT_6ParamsE,"ax",@progbits
	.align	128
.text._ZN7cutlass13device_kernelIN5flash19enable_sm80_to_sm89INS1_16FlashAttnFwdSm80INS1_25CollectiveMainloopFwdSm80ILi8ELi1ELb0EN4cute5tupleIJNS5_1CILi128EEENS7_ILi32EEENS7_ILi256EEEEEELi256ENS_6half_tEfNS_4arch4Sm80ELb0ELb0ELb0ELb1ELb1ELb1ELb1ELb1EEENS1_21CollectiveEpilogueFwdINS6_IJS8_SA_S9_EEENS6_IJNS7_ILi1EEESI_SI_EEESC_SE_Li256ELb1ELb1ELb1ELb0EEENS1_36VarlenDynamicPersistentTileSchedulerILi128ELi32ELi256ELi256ELb1ELb1ELb0ELb0ELb1ELb1EEEEEEEEEvNT_6ParamsE:
        .type           _ZN7cutlass13device_kernelIN5flash19enable_sm80_to_sm89INS1_16FlashAttnFwdSm80INS1_25CollectiveMainloopFwdSm80ILi8ELi1ELb0EN4cute5tupleIJNS5_1CILi128EEENS7_ILi32EEENS7_ILi256EEEEEELi256ENS_6half_tEfNS_4arch4Sm80ELb0ELb0ELb0ELb1ELb1ELb1ELb1ELb1EEENS1_21CollectiveEpilogueFwdINS6_IJS8_SA_S9_EEENS6_IJNS7_ILi1EEESI_SI_EEESC_SE_Li256ELb1ELb1ELb1ELb0EEENS1_36VarlenDynamicPersistentTileSchedulerILi128ELi32ELi256ELi256ELb1ELb1ELb0ELb0ELb1ELb1EEEEEEEEEvNT_6ParamsE,@function
        .size           _ZN7cutlass13device_kernelIN5flash19enable_sm80_to_sm89INS1_16FlashAttnFwdSm80INS1_25CollectiveMainloopFwdSm80ILi8ELi1ELb0EN4cute5tupleIJNS5_1CILi128EEENS7_ILi32EEENS7_ILi256EEEEEELi256ENS_6half_tEfNS_4arch4Sm80ELb0ELb0ELb0ELb1ELb1ELb1ELb1ELb1EEENS1_21CollectiveEpilogueFwdINS6_IJS8_SA_S9_EEENS6_IJNS7_ILi1EEESI_SI_EEESC_SE_Li256ELb1ELb1ELb1ELb0EEENS1_36VarlenDynamicPersistentTileSchedulerILi128ELi32ELi256ELi256ELb1ELb1ELb0ELb0ELb1ELb1EEEEEEEEEvNT_6ParamsE,(.L_x_20 - _ZN7cutlass13device_kernelIN5flash19enable_sm80_to_sm89INS1_16FlashAttnFwdSm80INS1_25CollectiveMainloopFwdSm80ILi8ELi1ELb0EN4cute5tupleIJNS5_1CILi128EEENS7_ILi32EEENS7_ILi256EEEEEELi256ENS_6half_tEfNS_4arch4Sm80ELb0ELb0ELb0ELb1ELb1ELb1ELb1ELb1EEENS1_21CollectiveEpilogueFwdINS6_IJS8_SA_S9_EEENS6_IJNS7_ILi1EEESI_SI_EEESC_SE_Li256ELb1ELb1ELb1ELb0EEENS1_36VarlenDynamicPersistentTileSchedulerILi128ELi32ELi256ELi256ELb1ELb1ELb0ELb0ELb1ELb1EEEEEEEEEvNT_6ParamsE)
        .other          _ZN7cutlass13device_kernelIN5flash19enable_sm80_to_sm89INS1_16FlashAttnFwdSm80INS1_25CollectiveMainloopFwdSm80ILi8ELi1ELb0EN4cute5tupleIJNS5_1CILi128EEENS7_ILi32EEENS7_ILi256EEEEEELi256ENS_6half_tEfNS_4arch4Sm80ELb0ELb0ELb0ELb1ELb1ELb1ELb1ELb1EEENS1_21CollectiveEpilogueFwdINS6_IJS8_SA_S9_EEENS6_IJNS7_ILi1EEESI_SI_EEESC_SE_Li256ELb1ELb1ELb1ELb0EEENS1_36VarlenDynamicPersistentTileSchedulerILi128ELi32ELi256ELi256ELb1ELb1ELb0ELb0ELb1ELb1EEEEEEEEEvNT_6ParamsE,@"STO_CUDA_ENTRY STV_DEFAULT"
_ZN7cutlass13device_kernelIN5flash19enable_sm80_to_sm89INS1_16FlashAttnFwdSm80INS1_25CollectiveMainloopFwdSm80ILi8ELi1ELb0EN4cute5tupleIJNS5_1CILi128EEENS7_ILi32EEENS7_ILi256EEEEEELi256ENS_6half_tEfNS_4arch4Sm80ELb0ELb0ELb0ELb1ELb1ELb1ELb1ELb1EEENS1_21CollectiveEpilogueFwdINS6_IJS8_SA_S9_EEENS6_IJNS7_ILi1EEESI_SI_EEESC_SE_Li256ELb1ELb1ELb1ELb0EEENS1_36VarlenDynamicPersistentTileSchedulerILi128ELi32ELi256ELi256ELb1ELb1ELb0ELb0ELb1ELb1EEEEEEEEEvNT_6ParamsE:
[----:B------:R-:W-:Y:S01]  /*0000*/  LDC R1, c[0x0][0x37c] ;  /* 0x0000df00ff017b82 */ /* 0x000fe20000000800 */
[----:B------:R-:W-:Y:S05]  /*0010*/  EXIT ;  /* 0x000000000000794d */ /* 0x000fea0003800000 */
.L_x_2:
        /* <DEDUP_REMOVED lines=14> */
.L_x_20:


//--------------------- .text._ZN7cutlass13device_kernelIN5flash19enable_sm80_to_sm89INS1_16FlashAttnFwdSm80INS1_25CollectiveMainloopFwdSm80ILi8ELi1ELb1EN4cute5tupleIJNS5_1CILi128EEENS7_ILi48EEENS7_ILi256EEEEEELi256ENS_6half_tEfNS_4arch4Sm80ELb0ELb1ELb0ELb0ELb1ELb0ELb1ELb1EEENS1_21CollectiveEpilogueFwdINS6_IJS8_SA_S9_EEENS6_IJNS7_ILi1EEESI_SI_EEESC_SE_Li256ELb0ELb1ELb1ELb0EEENS1_19SingleTileSchedulerILb0ELb1ELb1ELi128EEEEEEEEEvNT_6ParamsE --------------------------
	.section	.text._ZN7cutlass13device_kernelIN5flash19enable_sm80_to_sm89INS1_16FlashAttnFwdSm80INS1_25CollectiveMainloopFwdSm80ILi8ELi1ELb1EN4cute5tupleIJNS5_1CILi128EEENS7_ILi48EEENS7_ILi256EEEEEELi256ENS_6half_tEfNS_4arch4Sm80ELb0ELb1ELb0ELb0ELb1ELb0ELb1ELb1EEENS1_21CollectiveEpilogueFwdINS6_IJS8_SA_S9_EEENS6_IJNS7_ILi1EEESI_SI_EEESC_SE_Li256ELb0ELb1ELb1ELb0EEENS1_19SingleTileSchedulerILb0ELb1ELb1ELi128EEEEEEEEEvNT_6ParamsE,"ax",@progbits
	.align	128
.text._ZN7cutlass13device_kernelIN5flash19enable_sm80_to_sm89INS1_16FlashAttnFwdSm80INS1_25CollectiveMainloopFwdSm80ILi8ELi1ELb1EN4cute5tupleIJNS5_1CILi128EEENS7_ILi48EEENS7_ILi256EEEEEELi256ENS_6half_tEfNS_4arch4Sm80ELb0ELb1ELb0ELb0ELb1ELb0ELb1ELb1EEENS1_21CollectiveEpilogueFwdINS6_IJS8_SA_S9_EEENS6_IJNS7_ILi1EEESI_SI_EEESC_SE_Li256ELb0ELb1ELb1ELb0EEENS1_19SingleTileSchedulerILb0ELb1ELb1ELi128EEEEEEEEEvNT_6ParamsE:
        .type           _ZN7cutlass13device_kernelIN5flash19enable_sm80_to_sm89INS1_16FlashAttnFwdSm80INS1_25CollectiveMainloopFwdSm80ILi8ELi1ELb1EN4cute5tupleIJNS5_1CILi128EEENS7_ILi48EEENS7_ILi256EEEEEELi256ENS_6half_tEfNS_4arch4Sm80ELb0ELb1ELb0ELb0ELb1ELb0ELb1ELb1EEENS1_21CollectiveEpilogueFwdINS6_IJS8_SA_S9_EEENS6_IJNS7_ILi1EEESI_SI_EEESC_SE_Li256ELb0ELb1ELb1ELb0EEENS1_19SingleTileSchedulerILb0ELb1ELb1ELi128EEEEEEEEEvNT_6ParamsE,@function
        .size           _ZN7cutlass13device_kernelIN5flash19enable_sm80_to_sm89INS1_16FlashAttnFwdSm80INS1_25CollectiveMainloopFwdSm80ILi8ELi1ELb1EN4cute5tupleIJNS5_1CILi128EEENS7_ILi48EEENS7_ILi256EEEEEELi256ENS_6half_tEfNS_4arch4Sm80ELb0ELb1ELb0ELb0ELb1ELb0ELb1ELb1EEENS1_21CollectiveEpilogueFwdINS6_IJS8_SA_S9_EEENS6_IJNS7_ILi1EEESI_SI_EEESC_SE_Li256ELb0ELb1ELb1ELb0EEENS1_19SingleTileSchedulerILb0ELb1ELb1ELi128EEEEEEEEEvNT_6ParamsE,(.L_x_21 - _ZN7cutlass13device_kernelIN5flash19enable_sm80_to_sm89INS1_16FlashAttnFwdSm80INS1_25CollectiveMainloopFwdSm80ILi8ELi1ELb1EN4cute5tupleIJNS5_1CILi128EEENS7_ILi48EEENS7_ILi256EEEEEELi256ENS_6half_tEfNS_4arch4Sm80ELb0ELb1ELb0ELb0ELb1ELb0ELb1ELb1EEENS1_21CollectiveEpilogueFwdINS6_IJS8_SA_S9_EEENS6_IJNS7_ILi1EEESI_SI_EEESC_SE_Li256ELb0ELb1ELb1ELb0EEENS1_19SingleTileSchedulerILb0ELb1ELb1ELi128EEEEEEEEEvNT_6ParamsE)
        .other          _ZN7cutlass13device_kernelIN5flash19enable_sm80_to_sm89INS1_16FlashAttnFwdSm80INS1_25CollectiveMainloopFwdSm80ILi8ELi1ELb1EN4cute5tupleIJNS5_1CILi128EEENS7_ILi48EEENS7_ILi256EEEEEELi256ENS_6half_tEfNS_4arch4Sm80ELb0ELb1ELb0ELb0ELb1ELb0ELb1ELb1EEENS1_21CollectiveEpilogueFwdINS6_IJS8_SA_S9_EEENS6_IJNS7_ILi1EEESI_SI_EEESC_SE_Li256ELb0ELb1ELb1ELb0EEENS1_19SingleTileSchedulerILb0ELb1ELb1ELi128EEEEEEEEEvNT_6ParamsE,@"STO_CUDA_ENTRY STV_DEFAULT"
_ZN7cutlass13device_kernelIN5flash19enable_sm80_to_sm89INS1_16FlashAttnFwdSm80INS1_25CollectiveMainloopFwdSm80ILi8ELi1ELb1EN4cute5tupleIJNS5_1CILi128EEENS7_ILi48EEENS7_ILi256EEEEEELi256ENS_6half_tEfNS_4arch4Sm80ELb0ELb1ELb0ELb0ELb1ELb0ELb1ELb1EEENS1_21CollectiveEpilogueFwdINS6_IJS8_SA_S9_EEENS6_IJNS7_ILi1EEESI_SI_EEESC_SE_Li256ELb0ELb1ELb1ELb0EEENS1_19SingleTileSchedulerILb0ELb1ELb1ELi128EEEEEEEEEvNT_6ParamsE:
[----:B------:R-:W-:Y:S01]  /*0000*/  LDC R1, c[0x0][0x37c] ;  /* 0x0000df00ff017b82 */ /* 0x000fe20000000800 */
[----:B------:R-:W-:Y:S05]  /*0010*/  EXIT ;  /* 0x000000000000794d */ /* 0x000fea0003800000 */
.L_x_3:
        /* <DEDUP_REMOVED lines=14> */
.L_x_21:


//--------------------- .text._ZN7cutlass13device_kernelIN5flash19enable_sm80_to_sm89INS1_16FlashAttnFwdSm80INS1_25CollectiveMainloopFwdSm80ILi8ELi1ELb1EN4cute5tupleIJNS5_1CILi128EEENS7_ILi48EEENS7_ILi256EEEEEELi256ENS_6half_tEfNS_4arch4Sm80ELb0ELb1ELb0ELb1ELb1ELb0ELb1ELb1EEENS1_21CollectiveEpilogueFwdINS6_IJS8_SA_S9_EEENS6_IJNS7_ILi1EEESI_SI_EEESC_SE_Li256ELb1ELb1ELb1ELb0EEENS1_36VarlenDynamicPersistentTileSchedulerILi128ELi48ELi256ELi256ELb1ELb1ELb0ELb1ELb0ELb1EEEEEEEEEvNT_6ParamsE --------------------------
	.section	.text._ZN7cutlass13device_kernelIN5flash19enable_sm80_to_sm89INS1_16FlashAttnFwdSm80INS1_25CollectiveMainloopFwdSm80ILi8ELi1ELb1EN4cute5tupleIJNS5_1CILi128EEENS7_ILi48EEENS7_ILi256EEEEEELi256ENS_6half_tEfNS_4arch4Sm80ELb0ELb1ELb0ELb1ELb1ELb0ELb1ELb1EEENS1_21CollectiveEpilogueFwdINS6_IJS8_SA_S9_EEENS6_IJNS7_ILi1EEESI_SI_EEESC_SE_Li256ELb1ELb1ELb1ELb0EEENS1_36VarlenDynamicPersistentTileSchedulerILi128ELi48ELi256ELi256ELb1ELb1ELb0ELb1ELb0ELb1EEEEEEEEEvNT_6ParamsE,"ax",@progbits
	.align	128
.text._ZN7cutlass13device_kernelIN5flash19enable_sm80_to_sm89INS1_16FlashAttnFwdSm80INS1_25CollectiveMainloopFwdSm80ILi8ELi1ELb1EN4cute5tupleIJNS5_1CILi128EEENS7_ILi48EEENS7_ILi256EEEEEELi256ENS_6half_tEfNS_4arch4Sm80ELb0ELb1ELb0ELb1ELb1ELb0ELb1ELb1EEENS1_21CollectiveEpilogueFwdINS6_IJS8_SA_S9_EEENS6_IJNS7_ILi1EEESI_SI_EEESC_SE_Li256ELb1ELb1ELb1ELb0EEENS1_36VarlenDynamicPersistentTileSchedulerILi128ELi48ELi256ELi256ELb1ELb1ELb0ELb1ELb0ELb1EEEEEEEEEvNT_6ParamsE:
        .type           _ZN7cutlass13device_kernelIN5flash19enable_sm80_to_sm89INS1_16FlashAttnFwdSm80INS1_25CollectiveMainloopFwdSm80ILi8ELi1ELb1EN4cute5tupleIJNS5_1CILi128EEENS7_ILi48EEENS7_ILi256EEEEEELi256ENS_6half_tEfNS_4arch4Sm80ELb0ELb1ELb0ELb1ELb1ELb0ELb1ELb1EEENS1_21CollectiveEpilogueFwdINS6_IJS8_SA_S9_EEENS6_IJNS7_ILi1EEESI_SI_EEESC_SE_Li256ELb1ELb1ELb1ELb0EEENS1_36VarlenDynamicPersistentTileSchedulerILi128ELi48ELi256ELi256ELb1ELb1ELb0ELb1ELb0ELb1EEEEEEEEEvNT_6ParamsE,@function
        .size           _ZN7cutlass13device_kernelIN5flash19enable_sm80_to_sm89INS1_16FlashAttnFwdSm80INS1_25CollectiveMainloopFwdSm80ILi8ELi1ELb1EN4cute5tupleIJNS5_1CILi128EEENS7_ILi48EEENS7_ILi256EEEEEELi256ENS_6half_tEfNS_4arch4Sm80ELb0ELb1ELb0ELb1ELb1ELb0ELb1ELb1EEENS1_21CollectiveEpilogueFwdINS6_IJS8_SA_S9_EEENS6_IJNS7_ILi1EEESI_SI_EEESC_SE_Li256ELb1ELb1ELb1ELb0EEENS1_36VarlenDynamicPersistentTileSchedulerILi128ELi48ELi256ELi256ELb1ELb1ELb0ELb1ELb0ELb1EEEEEEEEEvNT_6ParamsE,(.L_x_22 - _ZN7cutlass13device_kernelIN5flash19enable_sm80_to_sm89INS1_16FlashAttnFwdSm80INS1_25CollectiveMainloopFwdSm80ILi8ELi1ELb1EN4cute5tupleIJNS5_1CILi128EEENS7_ILi48EEENS7_ILi256EEEEEELi256ENS_6half_tEfNS_4arch4Sm80ELb0ELb1ELb0ELb1ELb1ELb0ELb1ELb1EEENS1_21CollectiveEpilogueFwdINS6_IJS8_SA_S9_EEENS6_IJNS7_ILi1EEESI_SI_EEESC_SE_Li256ELb1ELb1ELb1ELb0EEENS1_36VarlenDynamicPersistentTileSchedulerILi128ELi48ELi256ELi256ELb1ELb1ELb0ELb1ELb0ELb1EEEEEEEEEvNT_6ParamsE)
        .other          _ZN7cutlass13device_kernelIN5flash19enable_sm80_to_sm89INS1_16FlashAttnFwdSm80INS1_25CollectiveMainloopFwdSm80ILi8ELi1ELb1EN4cute5tupleIJNS5_1CILi128EEENS7_ILi48EEENS7_ILi256EEEEEELi256ENS_6half_tEfNS_4arch4Sm80ELb0ELb1ELb0ELb1ELb1ELb0ELb1ELb1EEENS1_21CollectiveEpilogueFwdINS6_IJS8_SA_S9_EEENS6_IJNS7_ILi1EEESI_SI_EEESC_SE_Li256ELb1ELb1ELb1ELb0EEENS1_36VarlenDynamicPersistentTileSchedulerILi128ELi48ELi256ELi256ELb1ELb1ELb0ELb1ELb0ELb1EEEEEEEEEvNT_6ParamsE,@"STO_CUDA_ENTRY STV_DEFAULT"
_ZN7cutlass13device_kernelIN5flash19enable_sm80_to_sm89INS1_16FlashAttnFwdSm80INS1_25CollectiveMainloopFwdSm80ILi8ELi1ELb1EN4cute5tupleIJNS5_1CILi128EEENS7_ILi48EEENS7_ILi256EEEEEELi256ENS_6half_tEfNS_4arch4Sm80ELb0ELb1ELb0ELb1ELb1ELb0ELb1ELb1EEENS1_21CollectiveEpilogueFwdINS6_IJS8_SA_S9_EEENS6_IJNS7_ILi1EEESI_SI_EEESC_SE_Li256ELb1ELb1ELb1ELb0EEENS1_36VarlenDynamicPersistentTileSchedulerILi128ELi48ELi256ELi256ELb1ELb1ELb0ELb1ELb0ELb1EEEEEEEEEvNT_6ParamsE:
[----:B------:R-:W-:Y:S01]  /*0000*/  LDC R1, c[0x0][0x37c] ;  /* 0x0000df00ff017b82 */ /* 0x000fe20000000800 */
[----:B------:R-:W-:Y:S05]  /*0010*/  EXIT ;  /* 0x000000000000794d */ /* 0x000fea0003800000 */
.L_x_4:
        /* <DEDUP_REMOVED lines=14> */
.L_x_22:


//--------------------- .text._ZN7cutlass13device_kernelIN5flash19enable_sm80_to_sm89INS1_16FlashAttnFwdSm80INS1_25CollectiveMainloopFwdSm80ILi8ELi1ELb0EN4cute5tupleIJNS5_1CILi128EEENS7_ILi32EEENS7_ILi256EEEEEELi256ENS_6half_tEfNS_4arch4Sm80ELb0ELb1ELb0ELb1ELb1ELb1ELb1ELb1EEENS1_21CollectiveEpilogueFwdINS6_IJS8_SA_S9_EEENS6_IJNS7_ILi1EEESI_SI_EEESC_SE_Li256ELb1ELb1ELb1ELb0EEENS1_36VarlenDynamicPersistentTileSchedulerILi128ELi32ELi256ELi256ELb1ELb1ELb0ELb1ELb0ELb1EEEEEEEEEvNT_6ParamsE --------------------------
	.section	.text._ZN7cutlass13device_kernelIN5flash19enable_sm80_to_sm89INS1_16FlashAttnFwdSm80INS1_25CollectiveMainloopFwdSm80ILi8ELi1ELb0EN4cute5tupleIJNS5_1CILi128EEENS7_ILi32EEENS7_ILi256EEEEEELi256ENS_6half_tEfNS_4arch4Sm80ELb0ELb1ELb0ELb1ELb1ELb1ELb1ELb1EEENS1_21CollectiveEpilogueFwdINS6_IJS8_SA_S9_EEENS6_IJNS7_ILi1EEESI_SI_EEESC_SE_Li256ELb1ELb1ELb1ELb0EEENS1_36VarlenDynamicPersistentTileSchedulerILi128ELi32ELi256ELi256ELb1ELb1ELb0ELb1ELb0ELb1EEEEEEEEEvNT_6ParamsE,"ax",@progbits
	.align	128
.text._ZN7cutlass13device_kernelIN5flash19enable_sm80_to_sm89INS1_16FlashAttnFwdSm80INS1_25CollectiveMainloopFwdSm80ILi8ELi1ELb0EN4cute5tupleIJNS5_1CILi128EEENS7_ILi32EEENS7_ILi256EEEEEELi256ENS_6half_tEfNS_4arch4Sm80ELb0ELb1ELb0ELb1ELb1ELb1ELb1ELb1EEENS1_21CollectiveEpilogueFwdINS6_IJS8_SA_S9_EEENS6_IJNS7_ILi1EEESI_SI_EEESC_SE_Li256ELb1ELb1ELb1ELb0EEENS1_36VarlenDynamicPersistentTileSchedulerILi128ELi32ELi256ELi256ELb1ELb1ELb0ELb1ELb0ELb1EEEEEEEEEvNT_6ParamsE:
        .type           _ZN7cutlass13device_kernelIN5flash19enable_sm80_to_sm89INS1_16FlashAttnFwdSm80INS1_25CollectiveMainloopFwdSm80ILi8ELi1ELb0EN4cute5tupleIJNS5_1CILi128EEENS7_ILi32EEENS7_ILi256EEEEEELi256ENS_6half_tEfNS_4arch4Sm80ELb0ELb1ELb0ELb1ELb1ELb1ELb1ELb1EEENS1_21CollectiveEpilogueFwdINS6_IJS8_SA_S9_EEENS6_IJNS7_ILi1EEESI_SI_EEESC_SE_Li256ELb1ELb1ELb1ELb0EEENS1_36VarlenDynamicPersistentTileSchedulerILi128ELi32ELi256ELi256ELb1ELb1ELb0ELb1ELb0ELb1EEEEEEEEEvNT_6ParamsE,@function
        .size           _ZN7cutlass13device_kernelIN5flash19enable_sm80_to_sm89INS1_16FlashAttnFwdSm80INS1_25CollectiveMainloopFwdSm80ILi8ELi1ELb0EN4cute5tupleIJNS5_1CILi128EEENS7_ILi32EEENS7_ILi256EEEEEELi256ENS_6half_tEfNS_4arch4Sm80ELb0ELb1ELb0ELb1ELb1ELb1ELb1ELb1EEENS1_21CollectiveEpilogueFwdINS6_IJS8_SA_S9_EEENS6_IJNS7_ILi1EEESI_SI_EEESC_SE_Li256ELb1ELb1ELb1ELb0EEENS1_36VarlenDynamicPersistentTileSchedulerILi128ELi32ELi256ELi256ELb1ELb1ELb0ELb1ELb0ELb1EEEEEEEEEvNT_6ParamsE,(.L_x_23 - _ZN7cutlass13device_kernelIN5flash19enable_sm80_to_sm89INS1_16FlashAttnFwdSm80INS1_25CollectiveMainloopFwdSm80ILi8ELi1ELb0EN4cute5tupleIJNS5_1CILi128EEENS7_ILi32EEENS7_ILi256EEEEEELi256ENS_6half_tEfNS_4arch4Sm80ELb0ELb1ELb0ELb1ELb1ELb1ELb1ELb1EEENS1_21CollectiveEpilogueFwdINS6_IJS8_SA_S9_EEENS6_IJNS7_ILi1EEESI_SI_EEESC_SE_Li256ELb1ELb1ELb1ELb0EEENS1_36VarlenDynamicPersistentTileSchedulerILi128ELi32ELi256ELi256ELb1ELb1ELb0ELb1ELb0ELb1EEEEEEEEEvNT_6ParamsE)
        .other          _ZN7cutlass13device_kernelIN5flash19enable_sm80_to_sm89INS1_16FlashAttnFwdSm80INS1_25CollectiveMainloopFwdSm80ILi8ELi1ELb0EN4cute5tupleIJNS5_1CILi128EEENS7_ILi32EEENS7_ILi256EEEEEELi256ENS_6half_tEfNS_4arch4Sm80ELb0ELb1ELb0ELb1ELb1ELb1ELb1ELb1EEENS1_21CollectiveEpilogueFwdINS6_IJS8_SA_S9_EEENS6_IJNS7_ILi1EEESI_SI_EEESC_SE_Li256ELb1ELb1ELb1ELb0EEENS1_36VarlenDynamicPersistentTileSchedulerILi128ELi32ELi256ELi256ELb1ELb1ELb0ELb1ELb0ELb1EEEEEEEEEvNT_6ParamsE,@"STO_CUDA_ENTRY STV_DEFAULT"
_ZN7cutlass13device_kernelIN5flash19enable_sm80_to_sm89INS1_16FlashAttnFwdSm80INS1_25CollectiveMainloopFwdSm80ILi8ELi1ELb0EN4cute5tupleIJNS5_1CILi128EEENS7_ILi32EEENS7_ILi256EEEEEELi256ENS_6half_tEfNS_4arch4Sm80ELb0ELb1ELb0ELb1ELb1ELb1ELb1ELb1EEENS1_21CollectiveEpilogueFwdINS6_IJS8_SA_S9_EEENS6_IJNS7_ILi1EEESI_SI_EEESC_SE_Li256ELb1ELb1ELb1ELb0EEENS1_36VarlenDynamicPersistentTileSchedulerILi128ELi32ELi256ELi256ELb1ELb1ELb0ELb1ELb0ELb1EEEEEEEEEvNT_6ParamsE:
[----:B------:R-:W-:Y:S01]  /*0000*/  LDC R1, c[0x0][0x37c] ;  /* 0x0000df00ff017b82 */ /* 0x000fe20000000800 */
[----:B------:R-:W-:Y:S05]  /*0010*/  EXIT ;  /* 0x000000000000794d */ /* 0x000fea0003800000 */
.L_x_5:
        /* <DEDUP_REMOVED lines=14> */
.L_x_23:


//--------------------- .text._ZN7cutlass13device_kernelIN5flash19enable_sm80_to_sm89INS1_16FlashAttnFwdSm80INS1_25CollectiveMainloopFwdSm80ILi8ELi1ELb1EN4cute5tupleIJNS5_1CILi128EEENS7_ILi64EEENS7_ILi256EEEEEELi256ENS_6half_tEfNS_4arch4Sm80ELb1ELb0ELb0ELb0ELb1ELb0ELb1ELb1EEENS1_21CollectiveEpilogueFwdINS6_IJS8_SA_S9_EEENS6_IJNS7_ILi1EEESI_SI_EEESC_SE_Li256ELb0ELb1ELb1ELb0EEENS1_30DynamicPersistentTileSchedulerILi256ELi256ELb1ELb1ELb0EEEEEEEEEvNT_6ParamsE --------------------------
	.section	.text._ZN7cutlass13device_kernelIN5flash19enable_sm80_to_sm89INS1_16FlashAttnFwdSm80INS1_25CollectiveMainloopFwdSm80ILi8ELi1ELb1EN4cute5tupleIJNS5_1CILi128EEENS7_ILi64EEENS7_ILi256EEEEEELi256ENS_6half_tEfNS_4arch4Sm80ELb1ELb0ELb0ELb0ELb1ELb0ELb1ELb1EEENS1_21CollectiveEpilogueFwdINS6_IJS8_SA_S9_EEENS6_IJNS7_ILi1EEESI_SI_EEESC_SE_Li256ELb0ELb1ELb1ELb0EEENS1_30DynamicPersistentTileSchedulerILi256ELi256ELb1ELb1ELb0EEEEEEEEEvNT_6ParamsE,"ax",@progbits
	.align	128
.text._ZN7cutlass13device_kernelIN5flash19enable_sm80_to_sm89INS1_16FlashAttnFwdSm80INS1_25CollectiveMainloopFwdSm80ILi8ELi1ELb1EN4cute5tupleIJNS5_1CILi128EEENS7_ILi64EEENS7_ILi256EEEEEELi256ENS_6half_tEfNS_4arch4Sm80ELb1ELb0ELb0ELb0ELb1ELb0ELb1ELb1EEENS1_21CollectiveEpilogueFwdINS6_IJS8_SA_S9_EEENS6_IJNS7_ILi1EEESI_SI_EEESC_SE_Li256ELb0ELb1ELb1ELb0EEENS1_30DynamicPersistentTileSchedulerILi256ELi256ELb1ELb1ELb0EEEEEEEEEvNT_6ParamsE:
        .type           _ZN7cutlass13device_kernelIN5flash19enable_sm80_to_sm89INS1_16FlashAttnFwdSm80INS1_25CollectiveMainloopFwdSm80ILi8ELi1ELb1EN4cute5tupleIJNS5_1CILi128EEENS7_ILi64EEENS7_ILi256EEEEEELi256ENS_6half_tEfNS_4arch4Sm80ELb1ELb0ELb0ELb0ELb1ELb0ELb1ELb1EEENS1_21CollectiveEpilogueFwdINS6_IJS8_SA_S9_EEENS6_IJNS7_ILi1EEESI_SI_EEESC_SE_Li256ELb0ELb1ELb1ELb0EEENS1_30DynamicPersistentTileSchedulerILi256ELi256ELb1ELb1ELb0EEEEEEEEEvNT_6ParamsE,@function
        .size           _ZN7cutlass13device_kernelIN5flash19enable_sm80_to_sm89INS1_16FlashAttnFwdSm80INS1_25CollectiveMainloopFwdSm80ILi8ELi1ELb1EN4cute5tupleIJNS5_1CILi128EEENS7_ILi64EEENS7_ILi256EEEEEELi256ENS_6half_tEfNS_4arch4Sm80ELb1ELb0ELb0ELb0ELb1ELb0ELb1ELb1EEENS1_21CollectiveEpilogueFwdINS6_IJS8_SA_S9_EEENS6_IJNS7_ILi1EEESI_SI_EEESC_SE_Li256ELb0ELb1ELb1ELb0EEENS1_30DynamicPersistentTileSchedulerILi256ELi256ELb1ELb1ELb0EEEEEEEEEvNT_6ParamsE,(.L_x_24 - _ZN7cutlass13device_kernelIN5flash19enable_sm80_to_sm89INS1_16FlashAttnFwdSm80INS1_25CollectiveMainloopFwdSm80ILi8ELi1ELb1EN4cute5tupleIJNS5_1CILi128EEENS7_ILi64EEENS7_ILi256EEEEEELi256ENS_6half_tEfNS_4arch4Sm80ELb1ELb0ELb0ELb0ELb1ELb0ELb1ELb1EEENS1_21CollectiveEpilogueFwdINS6_IJS8_SA_S9_EEENS6_IJNS7_ILi1EEESI_SI_EEESC_SE_Li256ELb0ELb1ELb1ELb0EEENS1_30DynamicPersistentTileSchedulerILi256ELi256ELb1ELb1ELb0EEEEEEEEEvNT_6ParamsE)
        .other          _ZN7cutlass13device_kernelIN5flash19enable_sm80_to_sm89INS1_16FlashAttnFwdSm80INS1_25CollectiveMainloopFwdSm80ILi8ELi1ELb1EN4cute5tupleIJNS5_1CILi128EEENS7_ILi64EEENS7_ILi256EEEEEELi256ENS_6half_tEfNS_4arch4Sm80ELb1ELb0ELb0ELb0ELb1ELb0ELb1ELb1EEENS1_21CollectiveEpilogueFwdINS6_IJS8_SA_S9_EEENS6_IJNS7_ILi1EEESI_SI_EEESC_SE_Li256ELb0ELb1ELb1ELb0EEENS1_30DynamicPersistentTileSchedulerILi256ELi256ELb1ELb1ELb0EEEEEEEEEvNT_6ParamsE,@"STO_CUDA_ENTRY STV_DEFAULT"
_ZN7cutlass13device_kernelIN5flash19enable_sm80_to_sm89INS1_16FlashAttnFwdSm80INS1_25CollectiveMainloopFwdSm80ILi8ELi1ELb1EN4cute5tupleIJNS5_1CILi128EEENS7_ILi64EEENS7_ILi256EEEEEELi256ENS_6half_tEfNS_4arch4Sm80ELb1ELb0ELb0ELb0ELb1ELb0ELb1ELb1EEENS1_21CollectiveEpilogueFwdINS6_IJS8_SA_S9_EEENS6_IJNS7_ILi1EEESI_SI_EEESC_SE_Li256ELb0ELb1ELb1ELb0EEENS1_30DynamicPersistentTileSchedulerILi256ELi256ELb1ELb1ELb0EEEEEEEEEvNT_6ParamsE:
[----:B------:R-:W-:Y:S01]  /*0000*/  LDC R1, c[0x0][0x37c] ;  /* 0x0000df00ff017b82 */ /* 0x000fe20000000800 */
[----:B------:R-:W-:Y:S05]  /*0010*/  EXIT ;  /* 0x000000000000794d */ /* 0x000fea0003800000 */
.L_x_6:
        /* <DEDUP_REMOVED lines=14> */
.L_x_24:


//--------------------- .text._ZN7cutlass13device_kernelIN5flash19enable_sm80_to_sm89INS1_16FlashAttnFwdSm80INS1_25CollectiveMainloopFwdSm80ILi8ELi1ELb1EN4cute5tupleIJNS5_1CILi128EEENS7_ILi48EEENS7_ILi256EEEEEELi256ENS_6half_tEfNS_4arch4Sm80ELb1ELb0ELb0ELb1ELb1ELb0ELb1ELb1EEENS1_21CollectiveEpilogueFwdINS6_IJS8_SA_S9_EEENS6_IJNS7_ILi1EEESI_SI_EEESC_SE_Li256ELb1ELb1ELb1ELb0EEENS1_36VarlenDynamicPersistentTileSchedulerILi128ELi48ELi256ELi256ELb1ELb1ELb0ELb1ELb1ELb1EEEEEEEEEvNT_6ParamsE --------------------------
	.section	.text._ZN7cutlass13device_kernelIN5flash19enable_sm80_to_sm89INS1_16FlashAttnFwdSm80INS1_25CollectiveMainloopFwdSm80ILi8ELi1ELb1EN4cute5tupleIJNS5_1CILi128EEENS7_ILi48EEENS7_ILi256EEEEEELi256ENS_6half_tEfNS_4arch4Sm80ELb1ELb0ELb0ELb1ELb1ELb0ELb1ELb1EEENS1_21CollectiveEpilogueFwdINS6_IJS8_SA_S9_EEENS6_IJNS7_ILi1EEESI_SI_EEESC_SE_Li256ELb1ELb1ELb1ELb0EEENS1_36VarlenDynamicPersistentTileSchedulerILi128ELi48ELi256ELi256ELb1ELb1ELb0ELb1ELb1ELb1EEEEEEEEEvNT_6ParamsE,"ax",@progbits
	.align	128
.text._ZN7cutlass13device_kernelIN5flash19enable_sm80_to_sm89INS1_16FlashAttnFwdSm80INS1_25CollectiveMainloopFwdSm80ILi8ELi1ELb1EN4cute5tupleIJNS5_1CILi128EEENS7_ILi48EEENS7_ILi256EEEEEELi256ENS_6half_tEfNS_4arch4Sm80ELb1ELb0ELb0ELb1ELb1ELb0ELb1ELb1EEENS1_21CollectiveEpilogueFwdINS6_IJS8_SA_S9_EEENS6_IJNS7_ILi1EEESI_SI_EEESC_SE_Li256ELb1ELb1ELb1ELb0EEENS1_36VarlenDynamicPersistentTileSchedulerILi128ELi48ELi256ELi256ELb1ELb1ELb0ELb1ELb1ELb1EEEEEEEEEvNT_6ParamsE:
        .type           _ZN7cutlass13device_kernelIN5flash19enable_sm80_to_sm89INS1_16FlashAttnFwdSm80INS1_25CollectiveMainloopFwdSm80ILi8ELi1ELb1EN4cute5tupleIJNS5_1CILi128EEENS7_ILi48EEENS7_ILi256EEEEEELi256ENS_6half_tEfNS_4arch4Sm80ELb1ELb0ELb0ELb1ELb1ELb0ELb1ELb1EEENS1_21CollectiveEpilogueFwdINS6_IJS8_SA_S9_EEENS6_IJNS7_ILi1EEESI_SI_EEESC_SE_Li256ELb1ELb1ELb1ELb0EEENS1_36VarlenDynamicPersistentTileSchedulerILi128ELi48ELi256ELi256ELb1ELb1ELb0ELb1ELb1ELb1EEEEEEEEEvNT_6ParamsE,@function
        .size           _ZN7cutlass13device_kernelIN5flash19enable_sm80_to_sm89INS1_16FlashAttnFwdSm80INS1_25CollectiveMainloopFwdSm80ILi8ELi1ELb1EN4cute5tupleIJNS5_1CILi128EEENS7_ILi48EEENS7_ILi256EEEEEELi256ENS_6half_tEfNS_4arch4Sm80ELb1ELb0ELb0ELb1ELb1ELb0ELb1ELb1EEENS1_21CollectiveEpilogueFwdINS6_IJS8_SA_S9_EEENS6_IJNS7_ILi1EEESI_SI_EEESC_SE_Li256ELb1ELb1ELb1ELb0EEENS1_36VarlenDynamicPersistentTileSchedulerILi128ELi48ELi256ELi256ELb1ELb1ELb0ELb1ELb1ELb1EEEEEEEEEvNT_6ParamsE,(.L_x_25 - _ZN7cutlass13device_kernelIN5flash19enable_sm80_to_sm89INS1_16FlashAttnFwdSm80INS1_25CollectiveMainloopFwdSm80ILi8ELi1ELb1EN4cute5tupleIJNS5_1CILi128EEENS7_ILi48EEENS7_ILi256EEEEEELi256ENS_6half_tEfNS_4arch4Sm80ELb1ELb0ELb0ELb1ELb1ELb0ELb1ELb1EEENS1_21CollectiveEpilogueFwdINS6_IJS8_SA_S9_EEENS6_IJNS7_ILi1EEESI_SI_EEESC_SE_Li256ELb1ELb1ELb1ELb0EEENS1_36VarlenDynamicPersistentTileSchedulerILi128ELi48ELi256ELi256ELb1ELb1ELb0ELb1ELb1ELb1EEEEEEEEEvNT_6ParamsE)
        .other          _ZN7cutlass13device_kernelIN5flash19enable_sm80_to_sm89INS1_16FlashAttnFwdSm80INS1_25CollectiveMainloopFwdSm80ILi8ELi1ELb1EN4cute5tupleIJNS5_1CILi128EEENS7_ILi48EEENS7_ILi256EEEEEELi256ENS_6half_tEfNS_4arch4Sm80ELb1ELb0ELb0ELb1ELb1ELb0ELb1ELb1EEENS1_21CollectiveEpilogueFwdINS6_IJS8_SA_S9_EEENS6_IJNS7_ILi1EEESI_SI_EEESC_SE_Li256ELb1ELb1ELb1ELb0EEENS1_36VarlenDynamicPersistentTileSchedulerILi128ELi48ELi256ELi256ELb1ELb1ELb0ELb1ELb1ELb1EEEEEEEEEvNT_6ParamsE,@"STO_CUDA_ENTRY STV_DEFAULT"
_ZN7cutlass13device_kernelIN5flash19enable_sm80_to_sm89INS1_16FlashAttnFwdSm80INS1_25CollectiveMainloopFwdSm80ILi8ELi1ELb1EN4cute5tupleIJNS5_1CILi128EEENS7_ILi48EEENS7_ILi256EEEEEELi256ENS_6half_tEfNS_4arch4Sm80ELb1ELb0ELb0ELb1ELb1ELb0ELb1ELb1EEENS1_21CollectiveEpilogueFwdINS6_IJS8_SA_S9_EEENS6_IJNS7_ILi1EEESI_SI_EEESC_SE_Li256ELb1ELb1ELb1ELb0EEENS1_36VarlenDynamicPersistentTileSchedulerILi128ELi48ELi256ELi256ELb1ELb1ELb0ELb1ELb1ELb1EEEEEEEEEvNT_6ParamsE:
[----:B------:R-:W-:Y:S01]  /*0000*/  LDC R1, c[0x0][0x37c] ;  /* 0x0000df00ff017b82 */ /* 0x000fe20000000800 */
[----:B------:R-:W-:Y:S05]  /*0010*/  EXIT ;  /* 0x000000000000794d */ /* 0x000fea0003800000 */
.L_x_7:
        /* <DEDUP_REMOVED lines=14> */
.L_x_25:


//--------------------- .text._ZN7cutlass13device_kernelIN5flash19enable_sm80_to_sm89INS1_16FlashAttnFwdSm80INS1_25CollectiveMainloopFwdSm80ILi8ELi1ELb0EN4cute5tupleIJNS5_1CILi128EEENS7_ILi32EEENS7_ILi256EEEEEELi256ENS_6half_tEfNS_4arch4Sm80ELb1ELb0ELb0ELb1ELb1ELb1ELb1ELb1EEENS1_21CollectiveEpilogueFwdINS6_IJS8_SA_S9_EEENS6_IJNS7_ILi1EEESI_SI_EEESC_SE_Li256ELb1ELb1ELb1ELb0EEENS1_36VarlenDynamicPersistentTileSchedulerILi128ELi32ELi256ELi256ELb1ELb1ELb0ELb1ELb1ELb1EEEEEEEEEvNT_6ParamsE --------------------------
	.section	.text._ZN7cutlass13device_kernelIN5flash19enable_sm80_to_sm89INS1_16FlashAttnFwdSm80INS1_25CollectiveMainloopFwdSm80ILi8ELi1ELb0EN4cute5tupleIJNS5_1CILi128EEENS7_ILi32EEENS7_ILi256EEEEEELi256ENS_6half_tEfNS_4arch4Sm80ELb1ELb0ELb0ELb1ELb1ELb1ELb1ELb1EEENS1_21CollectiveEpilogueFwdINS6_IJS8_SA_S9_EEENS6_IJNS7_ILi1EEESI_SI_EEESC_SE_Li256ELb1ELb1ELb1ELb0EEENS1_36VarlenDynamicPersistentTileSchedulerILi128ELi32ELi256ELi256ELb1ELb1ELb0ELb1ELb1ELb1EEEEEEEEEvNT_6ParamsE,"ax",@progbits
	.align	128
.text._ZN7cutlass13device_kernelIN5flash19enable_sm80_to_sm89INS1_16FlashAttnFwdSm80INS1_25CollectiveMainloopFwdSm80ILi8ELi1ELb0EN4cute5tupleIJNS5_1CILi128EEENS7_ILi32EEENS7_ILi256EEEEEELi256ENS_6half_tEfNS_4arch4Sm80ELb1ELb0ELb0ELb1ELb1ELb1ELb1ELb1EEENS1_21CollectiveEpilogueFwdINS6_IJS8_SA_S9_EEENS6_IJNS7_ILi1EEESI_SI_EEESC_SE_Li256ELb1ELb1ELb1ELb0EEENS1_36VarlenDynamicPersistentTileSchedulerILi128ELi32ELi256ELi256ELb1ELb1ELb0ELb1ELb1ELb1EEEEEEEEEvNT_6ParamsE:
        .type           _ZN7cutlass13device_kernelIN5flash19enable_sm80_to_sm89INS1_16FlashAttnFwdSm80INS1_25CollectiveMainloopFwdSm80ILi8ELi1ELb0EN4cute5tupleIJNS5_1CILi128EEENS7_ILi32EEENS7_ILi256EEEEEELi256ENS_6half_tEfNS_4arch4Sm80ELb1ELb0ELb0ELb1ELb1ELb1ELb1ELb1EEENS1_21CollectiveEpilogueFwdINS6_IJS8_SA_S9_EEENS6_IJNS7_ILi1EEESI_SI_EEESC_SE_Li256ELb1ELb1ELb1ELb0EEENS1_36VarlenDynamicPersistentTileSchedulerILi128ELi32ELi256ELi256ELb1ELb1ELb0ELb1ELb1ELb1EEEEEEEEEvNT_6ParamsE,@function
        .size           _ZN7cutlass13device_kernelIN5flash19enable_sm80_to_sm89INS1_16FlashAttnFwdSm80INS1_25CollectiveMainloopFwdSm80ILi8ELi1ELb0EN4cute5tupleIJNS5_1CILi128EEENS7_ILi32EEENS7_ILi256EEEEEELi256ENS_6half_tEfNS_4arch4Sm80ELb1ELb0ELb0ELb1ELb1ELb1ELb1ELb1EEENS1_21CollectiveEpilogueFwdINS6_IJS8_SA_S9_EEENS6_IJNS7_ILi1EEESI_SI_EEESC_SE_Li256ELb1ELb1ELb1ELb0EEENS1_36VarlenDynamicPersistentTileSchedulerILi128ELi32ELi256ELi256ELb1ELb1ELb0ELb1ELb1ELb1EEEEEEEEEvNT_6ParamsE,(.L_x_26 - _ZN7cutlass13device_kernelIN5flash19enable_sm80_to_sm89INS1_16FlashAttnFwdSm80INS1_25CollectiveMainloopFwdSm80ILi8ELi1ELb0EN4cute5tupleIJNS5_1CILi128EEENS7_ILi32EEENS7_ILi256EEEEEELi256ENS_6half_tEfNS_4arch4Sm80ELb1ELb0ELb0ELb1ELb1ELb1ELb1ELb1EEENS1_21CollectiveEpilogueFwdINS6_IJS8_SA_S9_EEENS6_IJNS7_ILi1EEESI_SI_EEESC_SE_Li256ELb1ELb1ELb1ELb0EEENS1_36VarlenDynamicPersistentTileSchedulerILi128ELi32ELi256ELi256ELb1ELb1ELb0ELb1ELb1ELb1EEEEEEEEEvNT_6ParamsE)
        .other          _ZN7cutlass13device_kernelIN5flash19enable_sm80_to_sm89INS1_16FlashAttnFwdSm80INS1_25CollectiveMainloopFwdSm80ILi8ELi1ELb0EN4cute5tupleIJNS5_1CILi128EEENS7_ILi32EEENS7_ILi256EEEEEELi256ENS_6half_tEfNS_4arch4Sm80ELb1ELb0ELb0ELb1ELb1ELb1ELb1ELb1EEENS1_21CollectiveEpilogueFwdINS6_IJS8_SA_S9_EEENS6_IJNS7_ILi1EEESI_SI_EEESC_SE_Li256ELb1ELb1ELb1ELb0EEENS1_36VarlenDynamicPersistentTileSchedulerILi128ELi32ELi256ELi256ELb1ELb1ELb0ELb1ELb1ELb1EEEEEEEEEvNT_6ParamsE,@"STO_CUDA_ENTRY STV_DEFAULT"
_ZN7cutlass13device_kernelIN5flash19enable_sm80_to_sm89INS1_16FlashAttnFwdSm80INS1_25CollectiveMainloopFwdSm80ILi8ELi1ELb0EN4cute5tupleIJNS5_1CILi128EEENS7_ILi32EEENS7_ILi256EEEEEELi256ENS_6half_tEfNS_4arch4Sm80ELb1ELb0ELb0ELb1ELb1ELb1ELb1ELb1EEENS1_21CollectiveEpilogueFwdINS6_IJS8_SA_S9_EEENS6_IJNS7_ILi1EEESI_SI_EEESC_SE_Li256ELb1ELb1ELb1ELb0EEENS1_36VarlenDynamicPersistentTileSchedulerILi128ELi32ELi256ELi256ELb1ELb1ELb0ELb1ELb1ELb1EEEEEEEEEvNT_6ParamsE:
[----:B------:R-:W-:Y:S01]  /*0000*/  LDC R1, c[0x0][0x37c] ;  /* 0x0000df00ff017b82 */ /* 0x000fe20000000800 */
[----:B------:R-:W-:Y:S05]  /*0010*/  EXIT ;  /* 0x000000000000794d */ /* 0x000fea0003800000 */
.L_x_8:
        /* <DEDUP_REMOVED lines=14> */
.L_x_26:


//--------------------- .text._ZN7cutlass13device_kernelIN5flash19enable_sm80_to_sm89INS1_16FlashAttnFwdSm80INS1_25CollectiveMainloopFwdSm80ILi8ELi1ELb0EN4cute5tupleIJNS5_1CILi128EEENS7_ILi96EEENS7_ILi256EEEEEELi256ENS_6half_tEfNS_4arch4Sm80ELb0ELb0ELb0ELb0ELb1ELb0ELb1ELb1EEENS1_21CollectiveEpilogueFwdINS6_IJS8_SA_S9_EEENS6_IJNS7_ILi1EEESI_SI_EEESC_SE_Li256ELb0ELb1ELb1ELb0EEENS1_19SingleTileSchedulerILb0ELb1ELb1ELi128EEEEEEEEEvNT_6ParamsE --------------------------
	.section	.text._ZN7cutlass13device_kernelIN5flash19enable_sm80_to_sm89INS1_16FlashAttnFwdSm80INS1_25CollectiveMainloopFwdSm80ILi8ELi1ELb0EN4cute5tupleIJNS5_1CILi128EEENS7_ILi96EEENS7_ILi256EEEEEELi256ENS_6half_tEfNS_4arch4Sm80ELb0ELb0ELb0ELb0ELb1ELb0ELb1ELb1EEENS1_21CollectiveEpilogueFwdINS6_IJS8_SA_S9_EEENS6_IJNS7_ILi1EEESI_SI_EEESC_SE_Li256ELb0ELb1ELb1ELb0EEENS1_19SingleTileSchedulerILb0ELb1ELb1ELi128EEEEEEEEEvNT_6ParamsE,"ax",@progbits
	.align	128
.text._ZN7cutlass13device_kernelIN5flash19enable_sm80_to_sm89INS1_16FlashAttnFwdSm80INS1_25CollectiveMainloopFwdSm80ILi8ELi1ELb0EN4cute5tupleIJNS5_1CILi128EEENS7_ILi96EEENS7_ILi256EEEEEELi256ENS_6half_tEfNS_4arch4Sm80ELb0ELb0ELb0ELb0ELb1ELb0ELb1ELb1EEENS1_21CollectiveEpilogueFwdINS6_IJS8_SA_S9_EEENS6_IJNS7_ILi1EEESI_SI_EEESC_SE_Li256ELb0ELb1ELb1ELb0EEENS1_19SingleTileSchedulerILb0ELb1ELb1ELi128EEEEEEEEEvNT_6ParamsE:
        .type           _ZN7cutlass13device_kernelIN5flash19enable_sm80_to_sm89INS1_16FlashAttnFwdSm80INS1_25CollectiveMainloopFwdSm80ILi8ELi1ELb0EN4cute5tupleIJNS5_1CILi128EEENS7_ILi96EEENS7_ILi256EEEEEELi256ENS_6half_tEfNS_4arch4Sm80ELb0ELb0ELb0ELb0ELb1ELb0ELb1ELb1EEENS1_21CollectiveEpilogueFwdINS6_IJS8_SA_S9_EEENS6_IJNS7_ILi1EEESI_SI_EEESC_SE_Li256ELb0ELb1ELb1ELb0EEENS1_19SingleTileSchedulerILb0ELb1ELb1ELi128EEEEEEEEEvNT_6ParamsE,@function
        .size           _ZN7cutlass13device_kernelIN5flash19enable_sm80_to_sm89INS1_16FlashAttnFwdSm80INS1_25CollectiveMainloopFwdSm80ILi8ELi1ELb0EN4cute5tupleIJNS5_1CILi128EEENS7_ILi96EEENS7_ILi256EEEEEELi256ENS_6half_tEfNS_4arch4Sm80ELb0ELb0ELb0ELb0ELb1ELb0ELb1ELb1EEENS1_21CollectiveEpilogueFwdINS6_IJS8_SA_S9_EEENS6_IJNS7_ILi1EEESI_SI_EEESC_SE_Li256ELb0ELb1ELb1ELb0EEENS1_19SingleTileSchedulerILb0ELb1ELb1ELi128EEEEEEEEEvNT_6ParamsE,(.L_x_27 - _ZN7cutlass13device_kernelIN5flash19enable_sm80_to_sm89INS1_16FlashAttnFwdSm80INS1_25CollectiveMainloopFwdSm80ILi8ELi1ELb0EN4cute5tupleIJNS5_1CILi128EEENS7_ILi96EEENS7_ILi256EEEEEELi256ENS_6half_tEfNS_4arch4Sm80ELb0ELb0ELb0ELb0ELb1ELb0ELb1ELb1EEENS1_21CollectiveEpilogueFwdINS6_IJS8_SA_S9_EEENS6_IJNS7_ILi1EEESI_SI_EEESC_SE_Li256ELb0ELb1ELb1ELb0EEENS1_19SingleTileSchedulerILb0ELb1ELb1ELi128EEEEEEEEEvNT_6ParamsE)
        .other          _ZN7cutlass13device_kernelIN5flash19enable_sm80_to_sm89INS1_16FlashAttnFwdSm80INS1_25CollectiveMainloopFwdSm80ILi8ELi1ELb0EN4cute5tupleIJNS5_1CILi128EEENS7_ILi96EEENS7_ILi256EEEEEELi256ENS_6half_tEfNS_4arch4Sm80ELb0ELb0ELb0ELb0ELb1ELb0ELb1ELb1EEENS1_21CollectiveEpilogueFwdINS6_IJS8_SA_S9_EEENS6_IJNS7_ILi1EEESI_SI_EEESC_SE_Li256ELb0ELb1ELb1ELb0EEENS1_19SingleTileSchedulerILb0ELb1ELb1ELi128EEEEEEEEEvNT_6ParamsE,@"STO_CUDA_ENTRY STV_DEFAULT"
_ZN7cutlass13device_kernelIN5flash19enable_sm80_to_sm89INS1_16FlashAttnFwdSm80INS1_25CollectiveMainloopFwdSm80ILi8ELi1ELb0EN4cute5tupleIJNS5_1CILi128EEENS7_ILi96EEENS7_ILi256EEEEEELi256ENS_6half_tEfNS_4arch4Sm80ELb0ELb0ELb0ELb0ELb1ELb0ELb1ELb1EEENS1_21CollectiveEpilogueFwdINS6_IJS8_SA_S9_EEENS6_IJNS7_ILi1EEESI_SI_EEESC_SE_Li256ELb0ELb1ELb1ELb0EEENS1_19SingleTileSchedulerILb0ELb1ELb1ELi128EEEEEEEEEvNT_6ParamsE:
[----:B------:R-:W-:Y:S01]  /*0000*/  LDC R1, c[0x0][0x37c] ;  /* 0x0000df00ff017b82 */ /* 0x000fe20000000800 */
[----:B------:R-:W-:Y:S05]  /*0010*/  EXIT ;  /* 0x000000000000794d */ /* 0x000fea0003800000 */
.L_x_9:
        /* <DEDUP_REMOVED lines=14> */
.L_x_27:


//--------------------- .text._ZN7cutlass13device_kernelIN5flash19enable_sm80_to_sm89INS1_16FlashAttnFwdSm80INS1_25CollectiveMainloopFwdSm80ILi8ELi1ELb0EN4cute5tupleIJNS5_1CILi128EEENS7_ILi64EEENS7_ILi256EEEEEELi256ENS_6half_tEfNS_4arch4Sm80ELb0ELb0ELb0ELb1ELb1ELb0ELb1ELb1EEENS1_21CollectiveEpilogueFwdINS6_IJS8_SA_S9_EEENS6_IJNS7_ILi1EEESI_SI_EEESC_SE_Li256ELb1ELb1ELb1ELb0EEENS1_36VarlenDynamicPersistentTileSchedulerILi128ELi64ELi256ELi256ELb1ELb1ELb0ELb0ELb1ELb1EEEEEEEEEvNT_6ParamsE --------------------------
	.section	.text._ZN7cutlass13device_kernelIN5flash19enable_sm80_to_sm89INS1_16FlashAttnFwdSm80INS1_25CollectiveMainloopFwdSm80ILi8ELi1ELb0EN4cute5tupleIJNS5_1CILi128EEENS7_ILi64EEENS7_ILi256EEEEEELi256ENS_6half_tEfNS_4arch4Sm80ELb0ELb0ELb0ELb1ELb1ELb0ELb1ELb1EEENS1_21CollectiveEpilogueFwdINS6_IJS8_SA_S9_EEENS6_IJNS7_ILi1EEESI_SI_EEESC_SE_Li256ELb1ELb1ELb1ELb0EEENS1_36VarlenDynamicPersistentTileSchedulerILi128ELi64ELi256ELi256ELb1ELb1ELb0ELb0ELb1ELb1EEEEEEEEEvNT_6ParamsE,"ax",@progbits
	.align	128
.text._ZN7cutlass13device_kernelIN5flash19enable_sm80_to_sm89INS1_16FlashAttnFwdSm80INS1_25CollectiveMainloopFwdSm80ILi8ELi1ELb0EN4cute5tupleIJNS5_1CILi128EEENS7_ILi64EEENS7_ILi256EEEEEELi256ENS_6half_tEfNS_4arch4Sm80ELb0ELb0ELb0ELb1ELb1ELb0ELb1ELb1EEENS1_21CollectiveEpilogueFwdINS6_IJS8_SA_S9_EEENS6_IJNS7_ILi1EEESI_SI_EEESC_SE_Li256ELb1ELb1ELb1ELb0EEENS1_36VarlenDynamicPersistentTileSchedulerILi128ELi64ELi256ELi256ELb1ELb1ELb0ELb0ELb1ELb1EEEEEEEEEvNT_6ParamsE:
        .type           _ZN7cutlass13device_kernelIN5flash19enable_sm80_to_sm89INS1_16FlashAttnFwdSm80INS1_25CollectiveMainloopFwdSm80ILi8ELi1ELb0EN4cute5tupleIJNS5_1CILi128EEENS7_ILi64EEENS7_ILi256EEEEEELi256ENS_6half_tEfNS_4arch4Sm80ELb0ELb0ELb0ELb1ELb1ELb0ELb1ELb1EEENS1_21CollectiveEpilogueFwdINS6_IJS8_SA_S9_EEENS6_IJNS7_ILi1EEESI_SI_EEESC_SE_Li256ELb1ELb1ELb1ELb0EEENS1_36VarlenDynamicPersistentTileSchedulerILi128ELi64ELi256ELi256ELb1ELb1ELb0ELb0ELb1ELb1EEEEEEEEEvNT_6ParamsE,@function
        .size           _ZN7cutlass13device_kernelIN5flash19enable_sm80_to_sm89INS1_16FlashAttnFwdSm80INS1_25CollectiveMainloopFwdSm80ILi8ELi1ELb0EN4cute5tupleIJNS5_1CILi128EEENS7_ILi64EEENS7_ILi256EEEEEELi256ENS_6half_tEfNS_4arch4Sm80ELb0ELb0ELb0ELb1ELb1ELb0ELb1ELb1EEENS1_21CollectiveEpilogueFwdINS6_IJS8_SA_S9_EEENS6_IJNS7_ILi1EEESI_SI_EEESC_SE_Li256ELb1ELb1ELb1ELb0EEENS1_36VarlenDynamicPersistentTileSchedulerILi128ELi64ELi256ELi256ELb1ELb1ELb0ELb0ELb1ELb1EEEEEEEEEvNT_6ParamsE,(.L_x_28 - _ZN7cutlass13device_kernelIN5flash19enable_sm80_to_sm89INS1_16FlashAttnFwdSm80INS1_25CollectiveMainloopFwdSm80ILi8ELi1ELb0EN4cute5tupleIJNS5_1CILi128EEENS7_ILi64EEENS7_ILi256EEEEEELi256ENS_6half_tEfNS_4arch4Sm80ELb0ELb0ELb0ELb1ELb1ELb0ELb1ELb1EEENS1_21CollectiveEpilogueFwdINS6_IJS8_SA_S9_EEENS6_IJNS7_ILi1EEESI_SI_EEESC_SE_Li256ELb1ELb1ELb1ELb0EEENS1_36VarlenDynamicPersistentTileSchedulerILi128ELi64ELi256ELi256ELb1ELb1ELb0ELb0ELb1ELb1EEEEEEEEEvNT_6ParamsE)
        .other          _ZN7cutlass13device_kernelIN5flash19enable_sm80_to_sm89INS1_16FlashAttnFwdSm80INS1_25CollectiveMainloopFwdSm80ILi8ELi1ELb0EN4cute5tupleIJNS5_1CILi128EEENS7_ILi64EEENS7_ILi256EEEEEELi256ENS_6half_tEfNS_4arch4Sm80ELb0ELb0ELb0ELb1ELb1ELb0ELb1ELb1EEENS1_21CollectiveEpilogueFwdINS6_IJS8_SA_S9_EEENS6_IJNS7_ILi1EEESI_SI_EEESC_SE_Li256ELb1ELb1ELb1ELb0EEENS1_36VarlenDynamicPersistentTileSchedulerILi128ELi64ELi256ELi256ELb1ELb1ELb0ELb0ELb1ELb1EEEEEEEEEvNT_6ParamsE,@"STO_CUDA_ENTRY STV_DEFAULT"
_ZN7cutlass13device_kernelIN5flash19enable_sm80_to_sm89INS1_16FlashAttnFwdSm80INS1_25CollectiveMainloopFwdSm80ILi8ELi1ELb0EN4cute5tupleIJNS5_1CILi128EEENS7_ILi64EEENS7_ILi256EEEEEELi256ENS_6half_tEfNS_4arch4Sm80ELb0ELb0ELb0ELb1ELb1ELb0ELb1ELb1EEENS1_21CollectiveEpilogueFwdINS6_IJS8_SA_S9_EEENS6_IJNS7_ILi1EEESI_SI_EEESC_SE_Li256ELb1ELb1ELb1ELb0EEENS1_36VarlenDynamicPersistentTileSchedulerILi128ELi64ELi256ELi256ELb1ELb1ELb0ELb0ELb1ELb1EEEEEEEEEvNT_6ParamsE:
[----:B------:R-:W-:Y:S01]  /*0000*/  LDC R1, c[0x0][0x37c] ;  /* 0x0000df00ff017b82 */ /* 0x000fe20000000800 */
[----:B------:R-:W-:Y:S05]  /*0010*/  EXIT ;  /* 0x000000000000794d */ /* 0x000fea0003800000 */
.L_x_10:
        /* <DEDUP_REMOVED lines=14> */
.L_x_28:


//--------------------- .text._ZN7cutlass13device_kernelIN5flash19enable_sm80_to_sm89INS1_16FlashAttnFwdSm80INS1_25CollectiveMainloopFwdSm80ILi8ELi1ELb0EN4cute5tupleIJNS5_1CILi128EEENS7_ILi48EEENS7_ILi256EEEEEELi256ENS_6half_tEfNS_4arch4Sm80ELb0ELb0ELb0ELb1ELb1ELb1ELb1ELb1EEENS1_21CollectiveEpilogueFwdINS6_IJS8_SA_S9_EEENS6_IJNS7_ILi1EEESI_SI_EEESC_SE_Li256ELb1ELb1ELb1ELb0EEENS1_36VarlenDynamicPersistentTileSchedulerILi128ELi48ELi256ELi256ELb1ELb1ELb0ELb0ELb1ELb1EEEEEEEEEvNT_6ParamsE --------------------------
	.section	.text._ZN7cutlass13device_kernelIN5flash19enable_sm80_to_sm89INS1_16FlashAttnFwdSm80INS1_25CollectiveMainloopFwdSm80ILi8ELi1ELb0EN4cute5tupleIJNS5_1CILi128EEENS7_ILi48EEENS7_ILi256EEEEEELi256ENS_6half_tEfNS_4arch4Sm80ELb0ELb0ELb0ELb1ELb1ELb1ELb1ELb1EEENS1_21CollectiveEpilogueFwdINS6_IJS8_SA_S9_EEENS6_IJNS7_ILi1EEESI_SI_EEESC_SE_Li256ELb1ELb1ELb1ELb0EEENS1_36VarlenDynamicPersistentTileSchedulerILi128ELi48ELi256ELi256ELb1ELb1ELb0ELb0ELb1ELb1EEEEEEEEEvNT_6ParamsE,"ax",@progbits
	.align	128
.text._ZN7cutlass13device_kernelIN5flash19enable_sm80_to_sm89INS1_16FlashAttnFwdSm80INS1_25CollectiveMainloopFwdSm80ILi8ELi1ELb0EN4cute5tupleIJNS5_1CILi128EEENS7_ILi48EEENS7_ILi256EEEEEELi256ENS_6half_tEfNS_4arch4Sm80ELb0ELb0ELb0ELb1ELb1ELb1ELb1ELb1EEENS1_21CollectiveEpilogueFwdINS6_IJS8_SA_S9_EEENS6_IJNS7_ILi1EEESI_SI_EEESC_SE_Li256ELb1ELb1ELb1ELb0EEENS1_36VarlenDynamicPersistentTileSchedulerILi128ELi48ELi256ELi256ELb1ELb1ELb0ELb0ELb1ELb1EEEEEEEEEvNT_6ParamsE:
        .type           _ZN7cutlass13device_kernelIN5flash19enable_sm80_to_sm89INS1_16FlashAttnFwdSm80INS1_25CollectiveMainloopFwdSm80ILi8ELi1ELb0EN4cute5tupleIJNS5_1CILi128EEENS7_ILi48EEENS7_ILi256EEEEEELi256ENS_6half_tEfNS_4arch4Sm80ELb0ELb0ELb0ELb1ELb1ELb1ELb1ELb1EEENS1_21CollectiveEpilogueFwdINS6_IJS8_SA_S9_EEENS6_IJNS7_ILi1EEESI_SI_EEESC_SE_Li256ELb1ELb1ELb1ELb0EEENS1_36VarlenDynamicPersistentTileSchedulerILi128ELi48ELi256ELi256ELb1ELb1ELb0ELb0ELb1ELb1EEEEEEEEEvNT_6ParamsE,@function
        .size           _ZN7cutlass13device_kernelIN5flash19enable_sm80_to_sm89INS1_16FlashAttnFwdSm80INS1_25CollectiveMainloopFwdSm80ILi8ELi1ELb0EN4cute5tupleIJNS5_1CILi128EEENS7_ILi48EEENS7_ILi256EEEEEELi256ENS_6half_tEfNS_4arch4Sm80ELb0ELb0ELb0ELb1ELb1ELb1ELb1ELb1EEENS1_21CollectiveEpilogueFwdINS6_IJS8_SA_S9_EEENS6_IJNS7_ILi1EEESI_SI_EEESC_SE_Li256ELb1ELb1ELb1ELb0EEENS1_36VarlenDynamicPersistentTileSchedulerILi128ELi48ELi256ELi256ELb1ELb1ELb0ELb0ELb1ELb1EEEEEEEEEvNT_6ParamsE,(.L_x_29 - _ZN7cutlass13device_kernelIN5flash19enable_sm80_to_sm89INS1_16FlashAttnFwdSm80INS1_25CollectiveMainloopFwdSm80ILi8ELi1ELb0EN4cute5tupleIJNS5_1CILi128EEENS7_ILi48EEENS7_ILi256EEEEEELi256ENS_6half_tEfNS_4arch4Sm80ELb0ELb0ELb0ELb1ELb1ELb1ELb1ELb1EEENS1_21CollectiveEpilogueFwdINS6_IJS8_SA_S9_EEENS6_IJNS7_ILi1EEESI_SI_EEESC_SE_Li256ELb1ELb1ELb1ELb0EEENS1_36VarlenDynamicPersistentTileSchedulerILi128ELi48ELi256ELi256ELb1ELb1ELb0ELb0ELb1ELb1EEEEEEEEEvNT_6ParamsE)
        .other          _ZN7cutlass13device_kernelIN5flash19enable_sm80_to_sm89INS1_16FlashAttnFwdSm80INS1_25CollectiveMainloopFwdSm80ILi8ELi1ELb0EN4cute5tupleIJNS5_1CILi128EEENS7_ILi48EEENS7_ILi256EEEEEELi256ENS_6half_tEfNS_4arch4Sm80ELb0ELb0ELb0ELb1ELb1ELb1ELb1ELb1EEENS1_21CollectiveEpilogueFwdINS6_IJS8_SA_S9_EEENS6_IJNS7_ILi1EEESI_SI_EEESC_SE_Li256ELb1ELb1ELb1ELb0EEENS1_36VarlenDynamicPersistentTileSchedulerILi128ELi48ELi256ELi256ELb1ELb1ELb0ELb0ELb1ELb1EEEEEEEEEvNT_6ParamsE,@"STO_CUDA_ENTRY STV_DEFAULT"
_ZN7cutlass13device_kernelIN5flash19enable_sm80_to_sm89INS1_16FlashAttnFwdSm80INS1_25CollectiveMainloopFwdSm80ILi8ELi1ELb0EN4cute5tupleIJNS5_1CILi128EEENS7_ILi48EEENS7_ILi256EEEEEELi256ENS_6half_tEfNS_4arch4Sm80ELb0ELb0ELb0ELb1ELb1ELb1ELb1ELb1EEENS1_21CollectiveEpilogueFwdINS6_IJS8_SA_S9_EEENS6_IJNS7_ILi1EEESI_SI_EEESC_SE_Li256ELb1ELb1ELb1ELb0EEENS1_36VarlenDynamicPersistentTileSchedulerILi128ELi48ELi256ELi256ELb1ELb1ELb0ELb0ELb1ELb1EEEEEEEEEvNT_6ParamsE:
[----:B------:R-:W-:Y:S01]  /*0000*/  LDC R1, c[0x0][0x37c] ;  /* 0x0000df00ff017b82 */ /* 0x000fe20000000800 */
[----:B------:R-:W-:Y:S05]  /*0010*/  EXIT ;  /* 0x000000000000794d */ /* 0x000fea0003800000 */
.L_x_11:
        /* <DEDUP_REMOVED lines=14> */
.L_x_29:


//--------------------- .text._ZN7cutlass13device_kernelIN5flash19enable_sm80_to_sm89INS1_16FlashAttnFwdSm80INS1_25CollectiveMainloopFwdSm80ILi8ELi1ELb0EN4cute5tupleIJNS5_1CILi128EEENS7_ILi64EEENS7_ILi256EEEEEELi256ENS_6half_tEfNS_4arch4Sm80ELb0ELb1ELb0ELb0ELb1ELb0ELb1ELb1EEENS1_21CollectiveEpilogueFwdINS6_IJS8_SA_S9_EEENS6_IJNS7_ILi1EEESI_SI_EEESC_SE_Li256ELb0ELb1ELb1ELb0EEENS1_19SingleTileSchedulerILb0ELb1ELb1ELi128EEEEEEEEEvNT_6ParamsE --------------------------
	.section	.text._ZN7cutlass13device_kernelIN5flash19enable_sm80_to_sm89INS1_16FlashAttnFwdSm80INS1_25CollectiveMainloopFwdSm80ILi8ELi1ELb0EN4cute5tupleIJNS5_1CILi128EEENS7_ILi64EEENS7_ILi256EEEEEELi256ENS_6half_tEfNS_4arch4Sm80ELb0ELb1ELb0ELb0ELb1ELb0ELb1ELb1EEENS1_21CollectiveEpilogueFwdINS6_IJS8_SA_S9_EEENS6_IJNS7_ILi1EEESI_SI_EEESC_SE_Li256ELb0ELb1ELb1ELb0EEENS1_19SingleTileSchedulerILb0ELb1ELb1ELi128EEEEEEEEEvNT_6ParamsE,"ax",@progbits
	.align	128
.text._ZN7cutlass13device_kernelIN5flash19enable_sm80_to_sm89INS1_16FlashAttnFwdSm80INS1_25CollectiveMainloopFwdSm80ILi8ELi1ELb0EN4cute5tupleIJNS5_1CILi128EEENS7_ILi64EEENS7_ILi256EEEEEELi256ENS_6half_tEfNS_4arch4Sm80ELb0ELb1ELb0ELb0ELb1ELb0ELb1ELb1EEENS1_21CollectiveEpilogueFwdINS6_IJS8_SA_S9_EEENS6_IJNS7_ILi1EEESI_SI_EEESC_SE_Li256ELb0ELb1ELb1ELb0EEENS1_19SingleTileSchedulerILb0ELb1ELb1ELi128EEEEEEEEEvNT_6ParamsE:
        .type           _ZN7cutlass13device_kernelIN5flash19enable_sm80_to_sm89INS1_16FlashAttnFwdSm80INS1_25CollectiveMainloopFwdSm80ILi8ELi1ELb0EN4cute5tupleIJNS5_1CILi128EEENS7_ILi64EEENS7_ILi256EEEEEELi256ENS_6half_tEfNS_4arch4Sm80ELb0ELb1ELb0ELb0ELb1ELb0ELb1ELb1EEENS1_21CollectiveEpilogueFwdINS6_IJS8_SA_S9_EEENS6_IJNS7_ILi1EEESI_SI_EEESC_SE_Li256ELb0ELb1ELb1ELb0EEENS1_19SingleTileSchedulerILb0ELb1ELb1ELi128EEEEEEEEEvNT_6ParamsE,@function
        .size           _ZN7cutlass13device_kernelIN5flash19enable_sm80_to_sm89INS1_16FlashAttnFwdSm80INS1_25CollectiveMainloopFwdSm80ILi8ELi1ELb0EN4cute5tupleIJNS5_1CILi128EEENS7_ILi64EEENS7_ILi256EEEEEELi256ENS_6half_tEfNS_4arch4Sm80ELb0ELb1ELb0ELb0ELb1ELb0ELb1ELb1EEENS1_21CollectiveEpilogueFwdINS6_IJS8_SA_S9_EEENS6_IJNS7_ILi1EEESI_SI_EEESC_SE_Li256ELb0ELb1ELb1ELb0EEENS1_19SingleTileSchedulerILb0ELb1ELb1ELi128EEEEEEEEEvNT_6ParamsE,(.L_x_30 - _ZN7cutlass13device_kernelIN5flash19enable_sm80_to_sm89INS1_16FlashAttnFwdSm80INS1_25CollectiveMainloopFwdSm80ILi8ELi1ELb0EN4cute5tupleIJNS5_1CILi128EEENS7_ILi64EEENS7_ILi256EEEEEELi256ENS_6half_tEfNS_4arch4Sm80ELb0ELb1ELb0ELb0ELb1ELb0ELb1ELb1EEENS1_21CollectiveEpilogueFwdINS6_IJS8_SA_S9_EEENS6_IJNS7_ILi1EEESI_SI_EEESC_SE_Li256ELb0ELb1ELb1ELb0EEENS1_19SingleTileSchedulerILb0ELb1ELb1ELi128EEEEEEEEEvNT_6ParamsE)
        .other          _ZN7cutlass13device_kernelIN5flash19enable_sm80_to_sm89INS1_16FlashAttnFwdSm80INS1_25CollectiveMainloopFwdSm80ILi8ELi1ELb0EN4cute5tupleIJNS5_1CILi128EEENS7_ILi64EEENS7_ILi256EEEEEELi256ENS_6half_tEfNS_4arch4Sm80ELb0ELb1ELb0ELb0ELb1ELb0ELb1ELb1EEENS1_21CollectiveEpilogueFwdINS6_IJS8_SA_S9_EEENS6_IJNS7_ILi1EEESI_SI_EEESC_SE_Li256ELb0ELb1ELb1ELb0EEENS1_19SingleTileSchedulerILb0ELb1ELb1ELi128EEEEEEEEEvNT_6ParamsE,@"STO_CUDA_ENTRY STV_DEFAULT"
_ZN7cutlass13device_kernelIN5flash19enable_sm80_to_sm89INS1_16FlashAttnFwdSm80INS1_25CollectiveMainloopFwdSm80ILi8ELi1ELb0EN4cute5tupleIJNS5_1CILi128EEENS7_ILi64EEENS7_ILi256EEEEEELi256ENS_6half_tEfNS_4arch4Sm80ELb0ELb1ELb0ELb0ELb1ELb0ELb1ELb1EEENS1_21CollectiveEpilogueFwdINS6_IJS8_SA_S9_EEENS6_IJNS7_ILi1EEESI_SI_EEESC_SE_Li256ELb0ELb1ELb1ELb0EEENS1_19SingleTileSchedulerILb0ELb1ELb1ELi128EEEEEEEEEvNT_6ParamsE:
[----:B------:R-:W-:Y:S01]  /*0000*/  LDC R1, c[0x0][0x37c] ;  /* 0x0000df00ff017b82 */ /* 0x000fe20000000800 */
[----:B------:R-:W-:Y:S05]  /*0010*/  EXIT ;  /* 0x000000000000794d */ /* 0x000fea0003800000 */
.L_x_12:
        /* <DEDUP_REMOVED lines=14> */
.L_x_30:


//--------------------- .text._ZN7cutlass13device_kernelIN5flash19enable_sm80_to_sm89INS1_16FlashAttnFwdSm80INS1_25CollectiveMainloopFwdSm80ILi8ELi1ELb0EN4cute5tupleIJNS5_1CILi128EEENS7_ILi64EEENS7_ILi256EEEEEELi256ENS_6half_tEfNS_4arch4Sm80ELb0ELb1ELb0ELb1ELb1ELb0ELb1ELb1EEENS1_21CollectiveEpilogueFwdINS6_IJS8_SA_S9_EEENS6_IJNS7_ILi1EEESI_SI_EEESC_SE_Li256ELb1ELb1ELb1ELb0EEENS1_36VarlenDynamicPersistentTileSchedulerILi128ELi64ELi256ELi256ELb1ELb1ELb0ELb1ELb0ELb1EEEEEEEEEvNT_6ParamsE --------------------------
	.section	.text._ZN7cutlass13device_kernelIN5flash19enable_sm80_to_sm89INS1_16FlashAttnFwdSm80INS1_25CollectiveMainloopFwdSm80ILi8ELi1ELb0EN4cute5tupleIJNS5_1CILi128EEENS7_ILi64EEENS7_ILi256EEEEEELi256ENS_6half_tEfNS_4arch4Sm80ELb0ELb1ELb0ELb1ELb1ELb0ELb1ELb1EEENS1_21CollectiveEpilogueFwdINS6_IJS8_SA_S9_EEENS6_IJNS7_ILi1EEESI_SI_EEESC_SE_Li256ELb1ELb1ELb1ELb0EEENS1_36VarlenDynamicPersistentTileSchedulerILi128ELi64ELi256ELi256ELb1ELb1ELb0ELb1ELb0ELb1EEEEEEEEEvNT_6ParamsE,"ax",@progbits
	.align	128
.text._ZN7cutlass13device_kernelIN5flash19enable_sm80_to_sm89INS1_16FlashAttnFwdSm80INS1_25CollectiveMainloopFwdSm80ILi8ELi1ELb0EN4cute5tupleIJNS5_1CILi128EEENS7_ILi64EEENS7_ILi256EEEEEELi256ENS_6half_tEfNS_4arch4Sm80ELb0ELb1ELb0ELb1ELb1ELb0ELb1ELb1EEENS1_21CollectiveEpilogueFwdINS6_IJS8_SA_S9_EEENS6_IJNS7_ILi1EEESI_SI_EEESC_SE_Li256ELb1ELb1ELb1ELb0EEENS1_36VarlenDynamicPersistentTileSchedulerILi128ELi64ELi256ELi256ELb1ELb1ELb0ELb1ELb0ELb1EEEEEEEEEvNT_6ParamsE:
        .type           _ZN7cutlass13device_kernelIN5flash19enable_sm80_to_sm89INS1_16FlashAttnFwdSm80INS1_25CollectiveMainloopFwdSm80ILi8ELi1ELb0EN4cute5tupleIJNS5_1CILi128EEENS7_ILi64EEENS7_ILi256EEEEEELi256ENS_6half_tEfNS_4arch4Sm80ELb0ELb1ELb0ELb1ELb1ELb0ELb1ELb1EEENS1_21CollectiveEpilogueFwdINS6_IJS8_SA_S9_EEENS6_IJNS7_ILi1EEESI_SI_EEESC_SE_Li256ELb1ELb1ELb1ELb0EEENS1_36VarlenDynamicPersistentTileSchedulerILi128ELi64ELi256ELi256ELb1ELb1ELb0ELb1ELb0ELb1EEEEEEEEEvNT_6ParamsE,@function
        .size           _ZN7cutlass13device_kernelIN5flash19enable_sm80_to_sm89INS1_16FlashAttnFwdSm80INS1_25CollectiveMainloopFwdSm80ILi8ELi1ELb0EN4cute5tupleIJNS5_1CILi128EEENS7_ILi64EEENS7_ILi256EEEEEELi256ENS_6half_tEfNS_4arch4Sm80ELb0ELb1ELb0ELb1ELb1ELb0ELb1ELb1EEENS1_21CollectiveEpilogueFwdINS6_IJS8_SA_S9_EEENS6_IJNS7_ILi1EEESI_SI_EEESC_SE_Li256ELb1ELb1ELb1ELb0EEENS1_36VarlenDynamicPersistentTileSchedulerILi128ELi64ELi256ELi256ELb1ELb1ELb0ELb1ELb0ELb1EEEEEEEEEvNT_6ParamsE,(.L_x_31 - _ZN7cutlass13device_kernelIN5flash19enable_sm80_to_sm89INS1_16FlashAttnFwdSm80INS1_25CollectiveMainloopFwdSm80ILi8ELi1ELb0EN4cute5tupleIJNS5_1CILi128EEENS7_ILi64EEENS7_ILi256EEEEEELi256ENS_6half_tEfNS_4arch4Sm80ELb0ELb1ELb0ELb1ELb1ELb0ELb1ELb1EEENS1_21CollectiveEpilogueFwdINS6_IJS8_SA_S9_EEENS6_IJNS7_ILi1EEESI_SI_EEESC_SE_Li256ELb1ELb1ELb1ELb0EEENS1_36VarlenDynamicPersistentTileSchedulerILi128ELi64ELi256ELi256ELb1ELb1ELb0ELb1ELb0ELb1EEEEEEEEEvNT_6ParamsE)
        .other          _ZN7cutlass13device_kernelIN5flash19enable_sm80_to_sm89INS1_16FlashAttnFwdSm80INS1_25CollectiveMainloopFwdSm80ILi8ELi1ELb0EN4cute5tupleIJNS5_1CILi128EEENS7_ILi64EEENS7_ILi256EEEEEELi256ENS_6half_tEfNS_4arch4Sm80ELb0ELb1ELb0ELb1ELb1ELb0ELb1ELb1EEENS1_21CollectiveEpilogueFwdINS6_IJS8_SA_S9_EEENS6_IJNS7_ILi1EEESI_SI_EEESC_SE_Li256ELb1ELb1ELb1ELb0EEENS1_36VarlenDynamicPersistentTileSchedulerILi128ELi64ELi256ELi256ELb1ELb1ELb0ELb1ELb0ELb1EEEEEEEEEvNT_6ParamsE,@"STO_CUDA_ENTRY STV_DEFAULT"
_ZN7cutlass13device_kernelIN5flash19enable_sm80_to_sm89INS1_16FlashAttnFwdSm80INS1_25CollectiveMainloopFwdSm80ILi8ELi1ELb0EN4cute5tupleIJNS5_1CILi128EEENS7_ILi64EEENS7_ILi256EEEEEELi256ENS_6half_tEfNS_4arch4Sm80ELb0ELb1ELb0ELb1ELb1ELb0ELb1ELb1EEENS1_21CollectiveEpilogueFwdINS6_IJS8_SA_S9_EEENS6_IJNS7_ILi1EEESI_SI_EEESC_SE_Li256ELb1ELb1ELb1ELb0EEENS1_36VarlenDynamicPersistentTileSchedulerILi128ELi64ELi256ELi256ELb1ELb1ELb0ELb1ELb0ELb1EEEEEEEEEvNT_6ParamsE:
[----:B------:R-:W-:Y:S01]  /*0000*/  LDC R1, c[0x0][0x37c] ;  /* 0x0000df00ff017b82 */ /* 0x000fe20000000800 */
[----:B------:R-:W-:Y:S05]  /*0010*/  EXIT ;  /* 0x000000000000794d */ /* 0x000fea0003800000 */
.L_x_13:
        /* <DEDUP_REMOVED lines=14> */
.L_x_31:


//--------------------- .text._ZN7cutlass13device_kernelIN5flash19enable_sm80_to_sm89INS1_16FlashAttnFwdSm80INS1_25CollectiveMainloopFwdSm80ILi8ELi1ELb0EN4cute5tupleIJNS5_1CILi128EEENS7_ILi48EEENS7_ILi256EEEEEELi256ENS_6half_tEfNS_4arch4Sm80ELb0ELb1ELb0ELb1ELb1ELb1ELb1ELb1EEENS1_21CollectiveEpilogueFwdINS6_IJS8_SA_S9_EEENS6_IJNS7_ILi1EEESI_SI_EEESC_SE_Li256ELb1ELb1ELb1ELb0EEENS1_36VarlenDynamicPersistentTileSchedulerILi128ELi48ELi256ELi256ELb1ELb1ELb0ELb1ELb0ELb1EEEEEEEEEvNT_6ParamsE --------------------------
	.section	.text._ZN7cutlass13device_kernelIN5flash19enable_sm80_to_sm89INS1_16FlashAttnFwdSm80INS1_25CollectiveMainloopFwdSm80ILi8ELi1ELb0EN4cute5tupleIJNS5_1CILi128EEENS7_ILi48EEENS7_ILi256EEEEEELi256ENS_6half_tEfNS_4arch4Sm80ELb0ELb1ELb0ELb1ELb1ELb1ELb1ELb1EEENS1_21CollectiveEpilogueFwdINS6_IJS8_SA_S9_EEENS6_IJNS7_ILi1EEESI_SI_EEESC_SE_Li256ELb1ELb1ELb1ELb0EEENS1_36VarlenDynamicPersistentTileSchedulerILi128ELi48ELi256ELi256ELb1ELb1ELb0ELb1ELb0ELb1EEEEEEEEEvNT_6ParamsE,"ax",@progbits
	.align	128
.text._ZN7cutlass13device_kernelIN5flash19enable_sm80_to_sm89INS1_16FlashAttnFwdSm80INS1_25CollectiveMainloopFwdSm80ILi8ELi1ELb0EN4cute5tupleIJNS5_1CILi128EEENS7_ILi48EEENS7_ILi256EEEEEELi256ENS_6half_tEfNS_4arch4Sm80ELb0ELb1ELb0ELb1ELb1ELb1ELb1ELb1EEENS1_21CollectiveEpilogueFwdINS6_IJS8_SA_S9_EEENS6_IJNS7_ILi1EEESI_SI_EEESC_SE_Li256ELb1ELb1ELb1ELb0EEENS1_36VarlenDynamicPersistentTileSchedulerILi128ELi48ELi256ELi256ELb1ELb1ELb0ELb1ELb0ELb1EEEEEEEEEvNT_6ParamsE:
        .type           _ZN7cutlass13device_kernelIN5flash19enable_sm80_to_sm89INS1_16FlashAttnFwdSm80INS1_25CollectiveMainloopFwdSm80ILi8ELi1ELb0EN4cute5tupleIJNS5_1CILi128EEENS7_ILi48EEENS7_ILi256EEEEEELi256ENS_6half_tEfNS_4arch4Sm80ELb0ELb1ELb0ELb1ELb1ELb1ELb1ELb1EEENS1_21CollectiveEpilogueFwdINS6_IJS8_SA_S9_EEENS6_IJNS7_ILi1EEESI_SI_EEESC_SE_Li256ELb1ELb1ELb1ELb0EEENS1_36VarlenDynamicPersistentTileSchedulerILi128ELi48ELi256ELi256ELb1ELb1ELb0ELb1ELb0ELb1EEEEEEEEEvNT_6ParamsE,@function
        .size           _ZN7cutlass13device_kernelIN5flash19enable_sm80_to_sm89INS1_16FlashAttnFwdSm80INS1_25CollectiveMainloopFwdSm80ILi8ELi1ELb0EN4cute5tupleIJNS5_1CILi128EEENS7_ILi48EEENS7_ILi256EEEEEELi256ENS_6half_tEfNS_4arch4Sm80ELb0ELb1ELb0ELb1ELb1ELb1ELb1ELb1EEENS1_21CollectiveEpilogueFwdINS6_IJS8_SA_S9_EEENS6_IJNS7_ILi1EEESI_SI_EEESC_SE_Li256ELb1ELb1ELb1ELb0EEENS1_36VarlenDynamicPersistentTileSchedulerILi128ELi48ELi256ELi256ELb1ELb1ELb0ELb1ELb0ELb1EEEEEEEEEvNT_6ParamsE,(.L_x_32 - _ZN7cutlass13device_kernelIN5flash19enable_sm80_to_sm89INS1_16FlashAttnFwdSm80INS1_25CollectiveMainloopFwdSm80ILi8ELi1ELb0EN4cute5tupleIJNS5_1CILi128EEENS7_ILi48EEENS7_ILi256EEEEEELi256ENS_6half_tEfNS_4arch4Sm80ELb0ELb1ELb0ELb1ELb1ELb1ELb1ELb1EEENS1_21CollectiveEpilogueFwdINS6_IJS8_SA_S9_EEENS6_IJNS7_ILi1EEESI_SI_EEESC_SE_Li256ELb1ELb1ELb1ELb0EEENS1_36VarlenDynamicPersistentTileSchedulerILi128ELi48ELi256ELi256ELb1ELb1ELb0ELb1ELb0ELb1EEEEEEEEEvNT_6ParamsE)
        .other          _ZN7cutlass13device_kernelIN5flash19enable_sm80_to_sm89INS1_16FlashAttnFwdSm80INS1_25CollectiveMainloopFwdSm80ILi8ELi1ELb0EN4cute5tupleIJNS5_1CILi128EEENS7_ILi48EEENS7_ILi256EEEEEELi256ENS_6half_tEfNS_4arch4Sm80ELb0ELb1ELb0ELb1ELb1ELb1ELb1ELb1EEENS1_21CollectiveEpilogueFwdINS6_IJS8_SA_S9_EEENS6_IJNS7_ILi1EEESI_SI_EEESC_SE_Li256ELb1ELb1ELb1ELb0EEENS1_36VarlenDynamicPersistentTileSchedulerILi128ELi48ELi256ELi256ELb1ELb1ELb0ELb1ELb0ELb1EEEEEEEEEvNT_6ParamsE,@"STO_CUDA_ENTRY STV_DEFAULT"
_ZN7cutlass13device_kernelIN5flash19enable_sm80_to_sm89INS1_16FlashAttnFwdSm80INS1_25CollectiveMainloopFwdSm80ILi8ELi1ELb0EN4cute5tupleIJNS5_1CILi128EEENS7_ILi48EEENS7_ILi256EEEEEELi256ENS_6half_tEfNS_4arch4Sm80ELb0ELb1ELb0ELb1ELb1ELb1ELb1ELb1EEENS1_21CollectiveEpilogueFwdINS6_IJS8_SA_S9_EEENS6_IJNS7_ILi1EEESI_SI_EEESC_SE_Li256ELb1ELb1ELb1ELb0EEENS1_36VarlenDynamicPersistentTileSchedulerILi128ELi48ELi256ELi256ELb1ELb1ELb0ELb1ELb0ELb1EEEEEEEEEvNT_6ParamsE:
[----:B------:R-:W-:Y:S01]  /*0000*/  LDC R1, c[0x0][0x37c] ;  /* 0x0000df00ff017b82 */ /* 0x000fe20000000800 */
[----:B------:R-:W-:Y:S05]  /*0010*/  EXIT ;  /* 0x000000000000794d */ /* 0x000fea0003800000 */
.L_x_14:
        /* <DEDUP_REMOVED lines=14> */
.L_x_32:


//--------------------- .text._ZN7cutlass13device_kernelIN5flash19enable_sm80_to_sm89INS1_16FlashAttnFwdSm80INS1_25CollectiveMainloopFwdSm80ILi8ELi1ELb0EN4cute5tupleIJNS5_1CILi128EEENS7_ILi96EEENS7_ILi256EEEEEELi256ENS_6half_tEfNS_4arch4Sm80ELb1ELb0ELb0ELb0ELb1ELb0ELb1ELb1EEENS1_21CollectiveEpilogueFwdINS6_IJS8_SA_S9_EEENS6_IJNS7_ILi1EEESI_SI_EEESC_SE_Li256ELb0ELb1ELb1ELb0EEENS1_30DynamicPersistentTileSchedulerILi256ELi256ELb1ELb1ELb0EEEEEEEEEvNT_6ParamsE --------------------------
	.section	.text._ZN7cutlass13device_kernelIN5flash19enable_sm80_to_sm89INS1_16FlashAttnFwdSm80INS1_25CollectiveMainloopFwdSm80ILi8ELi1ELb0EN4cute5tupleIJNS5_1CILi128EEENS7_ILi96EEENS7_ILi256EEEEEELi256ENS_6half_tEfNS_4arch4Sm80ELb1ELb0ELb0ELb0ELb1ELb0ELb1ELb1EEENS1_21CollectiveEpilogueFwdINS6_IJS8_SA_S9_EEENS6_IJNS7_ILi1EEESI_SI_EEESC_SE_Li256ELb0ELb1ELb1ELb0EEENS1_30DynamicPersistentTileSchedulerILi256ELi256ELb1ELb1ELb0EEEEEEEEEvNT_6ParamsE,"ax",@progbits
	.align	128
.text._ZN7cutlass13device_kernelIN5flash19enable_sm80_to_sm89INS1_16FlashAttnFwdSm80INS1_25CollectiveMainloopFwdSm80ILi8ELi1ELb0EN4cute5tupleIJNS5_1CILi128EEENS7_ILi96EEENS7_ILi256EEEEEELi256ENS_6half_tEfNS_4arch4Sm80ELb1ELb0ELb0ELb0ELb1ELb0ELb1ELb1EEENS1_21CollectiveEpilogueFwdINS6_IJS8_SA_S9_EEENS6_IJNS7_ILi1EEESI_SI_EEESC_SE_Li256ELb0ELb1ELb1ELb0EEENS1_30DynamicPersistentTileSchedulerILi256ELi256ELb1ELb1ELb0EEEEEEEEEvNT_6ParamsE:
        .type           _ZN7cutlass13device_kernelIN5flash19enable_sm80_to_sm89INS1_16FlashAttnFwdSm80INS1_25CollectiveMainloopFwdSm80ILi8ELi1ELb0EN4cute5tupleIJNS5_1CILi128EEENS7_ILi96EEENS7_ILi256EEEEEELi256ENS_6half_tEfNS_4arch4Sm80ELb1ELb0ELb0ELb0ELb1ELb0ELb1ELb1EEENS1_21CollectiveEpilogueFwdINS6_IJS8_SA_S9_EEENS6_IJNS7_ILi1EEESI_SI_EEESC_SE_Li256ELb0ELb1ELb1ELb0EEENS1_30DynamicPersistentTileSchedulerILi256ELi256ELb1ELb1ELb0EEEEEEEEEvNT_6ParamsE,@function
        .size           _ZN7cutlass13device_kernelIN5flash19enable_sm80_to_sm89INS1_16FlashAttnFwdSm80INS1_25CollectiveMainloopFwdSm80ILi8ELi1ELb0EN4cute5tupleIJNS5_1CILi128EEENS7_ILi96EEENS7_ILi256EEEEEELi256ENS_6half_tEfNS_4arch4Sm80ELb1ELb0ELb0ELb0ELb1ELb0ELb1ELb1EEENS1_21CollectiveEpilogueFwdINS6_IJS8_SA_S9_EEENS6_IJNS7_ILi1EEESI_SI_EEESC_SE_Li256ELb0ELb1ELb1ELb0EEENS1_30DynamicPersistentTileSchedulerILi256ELi256ELb1ELb1ELb0EEEEEEEEEvNT_6ParamsE,(.L_x_33 - _ZN7cutlass13device_kernelIN5flash19enable_sm80_to_sm89INS1_16FlashAttnFwdSm80INS1_25CollectiveMainloopFwdSm80ILi8ELi1ELb0EN4cute5tupleIJNS5_1CILi128EEENS7_ILi96EEENS7_ILi256EEEEEELi256ENS_6half_tEfNS_4arch4Sm80ELb1ELb0ELb0ELb0ELb1ELb0ELb1ELb1EEENS1_21CollectiveEpilogueFwdINS6_IJS8_SA_S9_EEENS6_IJNS7_ILi1EEESI_SI_EEESC_SE_Li256ELb0ELb1ELb1ELb0EEENS1_30DynamicPersistentTileSchedulerILi256ELi256ELb1ELb1ELb0EEEEEEEEEvNT_6ParamsE)
        .other          _ZN7cutlass13device_kernelIN5flash19enable_sm80_to_sm89INS1_16FlashAttnFwdSm80INS1_25CollectiveMainloopFwdSm80ILi8ELi1ELb0EN4cute5tupleIJNS5_1CILi128EEENS7_ILi96EEENS7_ILi256EEEEEELi256ENS_6half_tEfNS_4arch4Sm80ELb1ELb0ELb0ELb0ELb1ELb0ELb1ELb1EEENS1_21CollectiveEpilogueFwdINS6_IJS8_SA_S9_EEENS6_IJNS7_ILi1EEESI_SI_EEESC_SE_Li256ELb0ELb1ELb1ELb0EEENS1_30DynamicPersistentTileSchedulerILi256ELi256ELb1ELb1ELb0EEEEEEEEEvNT_6ParamsE,@"STO_CUDA_ENTRY STV_DEFAULT"
_ZN7cutlass13device_kernelIN5flash19enable_sm80_to_sm89INS1_16FlashAttnFwdSm80INS1_25CollectiveMainloopFwdSm80ILi8ELi1ELb0EN4cute5tupleIJNS5_1CILi128EEENS7_ILi96EEENS7_ILi256EEEEEELi256ENS_6half_tEfNS_4arch4Sm80ELb1ELb0ELb0ELb0ELb1ELb0ELb1ELb1EEENS1_21CollectiveEpilogueFwdINS6_IJS8_SA_S9_EEENS6_IJNS7_ILi1EEESI_SI_EEESC_SE_Li256ELb0ELb1ELb1ELb0EEENS1_30DynamicPersistentTileSchedulerILi256ELi256ELb1ELb1ELb0EEEEEEEEEvNT_6ParamsE:
[----:B------:R-:W-:Y:S01]  /*0000*/  LDC R1, c[0x0][0x37c] ;  /* 0x0000df00ff017b82 */ /* 0x000fe20000000800 */
[----:B------:R-:W-:Y:S05]  /*0010*/  EXIT ;  /* 0x000000000000794d */ /* 0x000fea0003800000 */
.L_x_15:
        /* <DEDUP_REMOVED lines=14> */
.L_x_33:


//--------------------- .text._ZN7cutlass13device_kernelIN5flash19enable_sm80_to_sm89INS1_16FlashAttnFwdSm80INS1_25CollectiveMainloopFwdSm80ILi8ELi1ELb0EN4cute5tupleIJNS5_1CILi128EEENS7_ILi64EEENS7_ILi256EEEEEELi256ENS_6half_tEfNS_4arch4Sm80ELb1ELb0ELb0ELb1ELb1ELb0ELb1ELb1EEENS1_21CollectiveEpilogueFwdINS6_IJS8_SA_S9_EEENS6_IJNS7_ILi1EEESI_SI_EEESC_SE_Li256ELb1ELb1ELb1ELb0EEENS1_36VarlenDynamicPersistentTileSchedulerILi128ELi64ELi256ELi256ELb1ELb1ELb0ELb1ELb1ELb1EEEEEEEEEvNT_6ParamsE --------------------------
	.section	.text._ZN7cutlass13device_kernelIN5flash19enable_sm80_to_sm89INS1_16FlashAttnFwdSm80INS1_25CollectiveMainloopFwdSm80ILi8ELi1ELb0EN4cute5tupleIJNS5_1CILi128EEENS7_ILi64EEENS7_ILi256EEEEEELi256ENS_6half_tEfNS_4arch4Sm80ELb1ELb0ELb0ELb1ELb1ELb0ELb1ELb1EEENS1_21CollectiveEpilogueFwdINS6_IJS8_SA_S9_EEENS6_IJNS7_ILi1EEESI_SI_EEESC_SE_Li256ELb1ELb1ELb1ELb0EEENS1_36VarlenDynamicPersistentTileSchedulerILi128ELi64ELi256ELi256ELb1ELb1ELb0ELb1ELb1ELb1EEEEEEEEEvNT_6ParamsE,"ax",@progbits
	.align	128
.text._ZN7cutlass13device_kernelIN5flash19enable_sm80_to_sm89INS1_16FlashAttnFwdSm80INS1_25CollectiveMainloopFwdSm80ILi8ELi1ELb0EN4cute5tupleIJNS5_1CILi128EEENS7_ILi64EEENS7_ILi256EEEEEELi256ENS_6half_tEfNS_4arch4Sm80ELb1ELb0ELb0ELb1ELb1ELb0ELb1ELb1EEENS1_21CollectiveEpilogueFwdINS6_IJS8_SA_S9_EEENS6_IJNS7_ILi1EEESI_SI_EEESC_SE_Li256ELb1ELb1ELb1ELb0EEENS1_36VarlenDynamicPersistentTileSchedulerILi128ELi64ELi256ELi256ELb1ELb1ELb0ELb1ELb1ELb1EEEEEEEEEvNT_6ParamsE:
        .type           _ZN7cutlass13device_kernelIN5flash19enable_sm80_to_sm89INS1_16FlashAttnFwdSm80INS1_25CollectiveMainloopFwdSm80ILi8ELi1ELb0EN4cute5tupleIJNS5_1CILi128EEENS7_ILi64EEENS7_ILi256EEEEEELi256ENS_6half_tEfNS_4arch4Sm80ELb1ELb0ELb0ELb1ELb1ELb0ELb1ELb1EEENS1_21CollectiveEpilogueFwdINS6_IJS8_SA_S9_EEENS6_IJNS7_ILi1EEESI_SI_EEESC_SE_Li256ELb1ELb1ELb1ELb0EEENS1_36VarlenDynamicPersistentTileSchedulerILi128ELi64ELi256ELi256ELb1ELb1ELb0ELb1ELb1ELb1EEEEEEEEEvNT_6ParamsE,@function
        .size           _ZN7cutlass13device_kernelIN5flash19enable_sm80_to_sm89INS1_16FlashAttnFwdSm80INS1_25CollectiveMainloopFwdSm80ILi8ELi1ELb0EN4cute5tupleIJNS5_1CILi128EEENS7_ILi64EEENS7_ILi256EEEEEELi256ENS_6half_tEfNS_4arch4Sm80ELb1ELb0ELb0ELb1ELb1ELb0ELb1ELb1EEENS1_21CollectiveEpilogueFwdINS6_IJS8_SA_S9_EEENS6_IJNS7_ILi1EEESI_SI_EEESC_SE_Li256ELb1ELb1ELb1ELb0EEENS1_36VarlenDynamicPersistentTileSchedulerILi128ELi64ELi256ELi256ELb1ELb1ELb0ELb1ELb1ELb1EEEEEEEEEvNT_6ParamsE,(.L_x_34 - _ZN7cutlass13device_kernelIN5flash19enable_sm80_to_sm89INS1_16FlashAttnFwdSm80INS1_25CollectiveMainloopFwdSm80ILi8ELi1ELb0EN4cute5tupleIJNS5_1CILi128EEENS7_ILi64EEENS7_ILi256EEEEEELi256ENS_6half_tEfNS_4arch4Sm80ELb1ELb0ELb0ELb1ELb1ELb0ELb1ELb1EEENS1_21CollectiveEpilogueFwdINS6_IJS8_SA_S9_EEENS6_IJNS7_ILi1EEESI_SI_EEESC_SE_Li256ELb1ELb1ELb1ELb0EEENS1_36VarlenDynamicPersistentTileSchedulerILi128ELi64ELi256ELi256ELb1ELb1ELb0ELb1ELb1ELb1EEEEEEEEEvNT_6ParamsE)
        .other          _ZN7cutlass13device_kernelIN5flash19enable_sm80_to_sm89INS1_16FlashAttnFwdSm80INS1_25CollectiveMainloopFwdSm80ILi8ELi1ELb0EN4cute5tupleIJNS5_1CILi128EEENS7_ILi64EEENS7_ILi256EEEEEELi256ENS_6half_tEfNS_4arch4Sm80ELb1ELb0ELb0ELb1ELb1ELb0ELb1ELb1EEENS1_21CollectiveEpilogueFwdINS6_IJS8_SA_S9_EEENS6_IJNS7_ILi1EEESI_SI_EEESC_SE_Li256ELb1ELb1ELb1ELb0EEENS1_36VarlenDynamicPersistentTileSchedulerILi128ELi64ELi256ELi256ELb1ELb1ELb0ELb1ELb1ELb1EEEEEEEEEvNT_6ParamsE,@"STO_CUDA_ENTRY STV_DEFAULT"
_ZN7cutlass13device_kernelIN5flash19enable_sm80_to_sm89INS1_16FlashAttnFwdSm80INS1_25CollectiveMainloopFwdSm80ILi8ELi1ELb0EN4cute5tupleIJNS5_1CILi128EEENS7_ILi64EEENS7_ILi256EEEEEELi256ENS_6half_tEfNS_4arch4Sm80ELb1ELb0ELb0ELb1ELb1ELb0ELb1ELb1EEENS1_21CollectiveEpilogueFwdINS6_IJS8_SA_S9_EEENS6_IJNS7_ILi1EEESI_SI_EEESC_SE_Li256ELb1ELb1ELb1ELb0EEENS1_36VarlenDynamicPersistentTileSchedulerILi128ELi64ELi256ELi256ELb1ELb1ELb0ELb1ELb1ELb1EEEEEEEEEvNT_6ParamsE:
[----:B------:R-:W-:Y:S01]  /*0000*/  LDC R1, c[0x0][0x37c] ;  /* 0x0000df00ff017b82 */ /* 0x000fe20000000800 */
[----:B------:R-:W-:Y:S05]  /*0010*/  EXIT ;  /* 0x000000000000794d */ /* 0x000fea0003800000 */
.L_x_16:
        /* <DEDUP_REMOVED lines=14> */
.L_x_34:


//--------------------- .text._ZN7cutlass13device_kernelIN5flash19enable_sm80_to_sm89INS1_16FlashAttnFwdSm80INS1_25CollectiveMainloopFwdSm80ILi8ELi1ELb0EN4cute5tupleIJNS5_1CILi128EEENS7_ILi48EEENS7_ILi256EEEEEELi256ENS_6half_tEfNS_4arch4Sm80ELb1ELb0ELb0ELb1ELb1ELb1ELb1ELb1EEENS1_21CollectiveEpilogueFwdINS6_IJS8_SA_S9_EEENS6_IJNS7_ILi1EEESI_SI_EEESC_SE_Li256ELb1ELb1ELb1ELb0EEENS1_36VarlenDynamicPersistentTileSchedulerILi128ELi48ELi256ELi256ELb1ELb1ELb0ELb1ELb1ELb1EEEEEEEEEvNT_6ParamsE --------------------------
	.section	.text._ZN7cutlass13device_kernelIN5flash19enable_sm80_to_sm89INS1_16FlashAttnFwdSm80INS1_25CollectiveMainloopFwdSm80ILi8ELi1ELb0EN4cute5tupleIJNS5_1CILi128EEENS7_ILi48EEENS7_ILi256EEEEEELi256ENS_6half_tEfNS_4arch4Sm80ELb1ELb0ELb0ELb1ELb1ELb1ELb1ELb1EEENS1_21CollectiveEpilogueFwdINS6_IJS8_SA_S9_EEENS6_IJNS7_ILi1EEESI_SI_EEESC_SE_Li256ELb1ELb1ELb1ELb0EEENS1_36VarlenDynamicPersistentTileSchedulerILi128ELi48ELi256ELi256ELb1ELb1ELb0ELb1ELb1ELb1EEEEEEEEEvNT_6ParamsE,"ax",@progbits
	.align	128
.text._ZN7cutlass13device_kernelIN5flash19enable_sm80_to_sm89INS1_16FlashAttnFwdSm80INS1_25CollectiveMainloopFwdSm80ILi8ELi1ELb0EN4cute5tupleIJNS5_1CILi128EEENS7_ILi48EEENS7_ILi256EEEEEELi256ENS_6half_tEfNS_4arch4Sm80ELb1ELb0ELb0ELb1ELb1ELb1ELb1ELb1EEENS1_21CollectiveEpilogueFwdINS6_IJS8_SA_S9_EEENS6_IJNS7_ILi1EEESI_SI_EEESC_SE_Li256ELb1ELb1ELb1ELb0EEENS1_36VarlenDynamicPersistentTileSchedulerILi128ELi48ELi256ELi256ELb1ELb1ELb0ELb1ELb1ELb1EEEEEEEEEvNT_6ParamsE:
        .type           _ZN7cutlass13device_kernelIN5flash19enable_sm80_to_sm89INS1_16FlashAttnFwdSm80INS1_25CollectiveMainloopFwdSm80ILi8ELi1ELb0EN4cute5tupleIJNS5_1CILi128EEENS7_ILi48EEENS7_ILi256EEEEEELi256ENS_6half_tEfNS_4arch4Sm80ELb1ELb0ELb0ELb1ELb1ELb1ELb1ELb1EEENS1_21CollectiveEpilogueFwdINS6_IJS8_SA_S9_EEENS6_IJNS7_ILi1EEESI_SI_EEESC_SE_Li256ELb1ELb1ELb1ELb0EEENS1_36VarlenDynamicPersistentTileSchedulerILi128ELi48ELi256ELi256ELb1ELb1ELb0ELb1ELb1ELb1EEEEEEEEEvNT_6ParamsE,@function
        .size           _ZN7cutlass13device_kernelIN5flash19enable_sm80_to_sm89INS1_16FlashAttnFwdSm80INS1_25CollectiveMainloopFwdSm80ILi8ELi1ELb0EN4cute5tupleIJNS5_1CILi128EEENS7_ILi48EEENS7_ILi256EEEEEELi256ENS_6half_tEfNS_4arch4Sm80ELb1ELb0ELb0ELb1ELb1ELb1ELb1ELb1EEENS1_21CollectiveEpilogueFwdINS6_IJS8_SA_S9_EEENS6_IJNS7_ILi1EEESI_SI_EEESC_SE_Li256ELb1ELb1ELb1ELb0EEENS1_36VarlenDynamicPersistentTileSchedulerILi128ELi48ELi256ELi256ELb1ELb1ELb0ELb1ELb1ELb1EEEEEEEEEvNT_6ParamsE,(.L_x_35 - _ZN7cutlass13device_kernelIN5flash19enable_sm80_to_sm89INS1_16FlashAttnFwdSm80INS1_25CollectiveMainloopFwdSm80ILi8ELi1ELb0EN4cute5tupleIJNS5_1CILi128EEENS7_ILi48EEENS7_ILi256EEEEEELi256ENS_6half_tEfNS_4arch4Sm80ELb1ELb0ELb0ELb1ELb1ELb1ELb1ELb1EEENS1_21CollectiveEpilogueFwdINS6_IJS8_SA_S9_EEENS6_IJNS7_ILi1EEESI_SI_EEESC_SE_Li256ELb1ELb1ELb1ELb0EEENS1_36VarlenDynamicPersistentTileSchedulerILi128ELi48ELi256ELi256ELb1ELb1ELb0ELb1ELb1ELb1EEEEEEEEEvNT_6ParamsE)
        .other          _ZN7cutlass13device_kernelIN5flash19enable_sm80_to_sm89INS1_16FlashAttnFwdSm80INS1_25CollectiveMainloopFwdSm80ILi8ELi1ELb0EN4cute5tupleIJNS5_1CILi128EEENS7_ILi48EEENS7_ILi256EEEEEELi256ENS_6half_tEfNS_4arch4Sm80ELb1ELb0ELb0ELb1ELb1ELb1ELb1ELb1EEENS1_21CollectiveEpilogueFwdINS6_IJS8_SA_S9_EEENS6_IJNS7_ILi1EEESI_SI_EEESC_SE_Li256ELb1ELb1ELb1ELb0EEENS1_36VarlenDynamicPersistentTileSchedulerILi128ELi48ELi256ELi256ELb1ELb1ELb0ELb1ELb1ELb1EEEEEEEEEvNT_6ParamsE,@"STO_CUDA_ENTRY STV_DEFAULT"
_ZN7cutlass13device_kernelIN5flash19enable_sm80_to_sm89INS1_16FlashAttnFwdSm80INS1_25CollectiveMainloopFwdSm80ILi8ELi1ELb0EN4cute5tupleIJNS5_1CILi128EEENS7_ILi48EEENS7_ILi256EEEEEELi256ENS_6half_tEfNS_4arch4Sm80ELb1ELb0ELb0ELb1ELb1ELb1ELb1ELb1EEENS1_21CollectiveEpilogueFwdINS6_IJS8_SA_S9_EEENS6_IJNS7_ILi1EEESI_SI_EEESC_SE_Li256ELb1ELb1ELb1ELb0EEENS1_36VarlenDynamicPersistentTileSchedulerILi128ELi48ELi256ELi256ELb1ELb1ELb0ELb1ELb1ELb1EEEEEEEEEvNT_6ParamsE:
[----:B------:R-:W-:Y:S01]  /*0000*/  LDC R1, c[0x0][0x37c] ;  /* 0x0000df00ff017b82 */ /* 0x000fe20000000800 */
[----:B------:R-:W-:Y:S05]  /*0010*/  EXIT ;  /* 0x000000000000794d */ /* 0x000fea0003800000 */
.L_x_17:
        /* <DEDUP_REMOVED lines=14> */
.L_x_35:


//--------------------- .nv.shared.reserved.0     --------------------------
	.section	.nv.shared.reserved.0,"aw",@nobits
	.weak		__nv_reservedSMEM_offset_0_alias
	.size		__nv_reservedSMEM_offset_0_alias, 0, 64
	.other		__nv_reservedSMEM_offset_0_alias,@"STO_CUDA_RESERVED_SHARED STV_DEFAULT"
__nv_reservedSMEM_offset_0_alias:
	.zero		0
	.zero		64


//--------------------- .nv.global                --------------------------
	.section	.nv.global,"aw",@nobits
.nv.global:
	.type		_ZN78_INTERNAL_7e3e92b3_42_flash_fwd_hdim256_fp16_paged_split_sm80_cu_e763cb1e_30684cute1_E,@object
	.size		_ZN78_INTERNAL_7e3e92b3_42_flash_fwd_hdim256_fp16_paged_split_sm80_cu_e763cb1e_30684cute1_E,(_ZN78_INTERNAL_7e3e92b3_42_flash_fwd_hdim256_fp16_paged_split_sm80_cu_e763cb1e_30684cuda3std3__45__cpo6cbeginE - _ZN78_INTERNAL_7e3e92b3_42_flash_fwd_hdim256_fp16_paged_split_sm80_cu_e763cb1e_30684cute1_E)
_ZN78_INTERNAL_7e3e92b3_42_flash_fwd_hdim256_fp16_paged_split_sm80_cu_e763cb1e_30684cute1_E:
	.zero		1
	.type		_ZN78_INTERNAL_7e3e92b3_42_flash_fwd_hdim256_fp16_paged_split_sm80_cu_e763cb1e_30684cuda3std3__45__cpo6cbeginE,@object
	.size		_ZN78_INTERNAL_7e3e92b3_42_flash_fwd_hdim256_fp16_paged_split_sm80_cu_e763cb1e_30684cuda3std3__45__cpo6cbeginE,(_ZN78_INTERNAL_7e3e92b3_42_flash_fwd_hdim256_fp16_paged_split_sm80_cu_e763cb1e_30684cuda3std3__48in_placeE - _ZN78_INTERNAL_7e3e92b3_42_flash_fwd_hdim256_fp16_paged_split_sm80_cu_e763cb1e_30684cuda3std3__45__cpo6cbeginE)
_ZN78_INTERNAL_7e3e92b3_42_flash_fwd_hdim256_fp16_paged_split_sm80_cu_e763cb1e_30684cuda3std3__45__cpo6cbeginE:
	.zero		1
	.type		_ZN78_INTERNAL_7e3e92b3_42_flash_fwd_hdim256_fp16_paged_split_sm80_cu_e763cb1e_30684cuda3std3__48in_placeE,@object
	.size		_ZN78_INTERNAL_7e3e92b3_42_flash_fwd_hdim256_fp16_paged_split_sm80_cu_e763cb1e_30684cuda3std3__48in_placeE,(_ZN78_INTERNAL_7e3e92b3_42_flash_fwd_hdim256_fp16_paged_split_sm80_cu_e763cb1e_30684cuda3std6ranges3__45__cpo9iter_moveE - _ZN78_INTERNAL_7e3e92b3_42_flash_fwd_hdim256_fp16_paged_split_sm80_cu_e763cb1e_30684cuda3std3__48in_placeE)
_ZN78_INTERNAL_7e3e92b3_42_flash_fwd_hdim256_fp16_paged_split_sm80_cu_e763cb1e_30684cuda3std3__48in_placeE:
	.zero		1
	.type		_ZN78_INTERNAL_7e3e92b3_42_flash_fwd_hdim256_fp16_paged_split_sm80_cu_e763cb1e_30684cuda3std6ranges3__45__cpo9iter_moveE,@object
	.size		_ZN78_INTERNAL_7e3e92b3_42_flash_fwd_hdim256_fp16_paged_split_sm80_cu_e763cb1e_30684cuda3std6ranges3__45__cpo9iter_moveE,(_ZN78_INTERNAL_7e3e92b3_42_flash_fwd_hdim256_fp16_paged_split_sm80_cu_e763cb1e_30684cuda3std3__45__cpo5beginE - _ZN78_INTERNAL_7e3e92b3_42_flash_fwd_hdim256_fp16_paged_split_sm80_cu_e763cb1e_30684cuda3std6ranges3__45__cpo9iter_moveE)
_ZN78_INTERNAL_7e3e92b3_42_flash_fwd_hdim256_fp16_paged_split_sm80_cu_e763cb1e_30684cuda3std6ranges3__45__cpo9iter_moveE:
	.zero		1
	.type		_ZN78_INTERNAL_7e3e92b3_42_flash_fwd_hdim256_fp16_paged_split_sm80_cu_e763cb1e_30684cuda3std3__45__cpo5beginE,@object
	.size		_ZN78_INTERNAL_7e3e92b3_42_flash_fwd_hdim256_fp16_paged_split_sm80_cu_e763cb1e_30684cuda3std3__45__cpo5beginE,(_ZN78_INTERNAL_7e3e92b3_42_flash_fwd_hdim256_fp16_paged_split_sm80_cu_e763cb1e_30684cuda3std3__480_GLOBAL__N__7e3e92b3_42_flash_fwd_hdim256_fp16_paged_split_sm80_cu_e763cb1e_30686ignoreE - _ZN78_INTERNAL_7e3e92b3_42_flash_fwd_hdim256_fp16_paged_split_sm80_cu_e763cb1e_30684cuda3std3__45__cpo5beginE)
_ZN78_INTERNAL_7e3e92b3_42_flash_fwd_hdim256_fp16_paged_split_sm80_cu_e763cb1e_30684cuda3std3__45__cpo5beginE:
	.zero		1
	.type		_ZN78_INTERNAL_7e3e92b3_42_flash_fwd_hdim256_fp16_paged_split_sm80_cu_e763cb1e_30684cuda3std3__480_GLOBAL__N__7e3e92b3_42_flash_fwd_hdim256_fp16_paged_split_sm80_cu_e763cb1e_30686ignoreE,@object
	.size		_ZN78_INTERNAL_7e3e92b3_42_flash_fwd_hdim256_fp16_paged_split_sm80_cu_e763cb1e_30684cuda3std3__480_GLOBAL__N__7e3e92b3_42_flash_fwd_hdim256_fp16_paged_split_sm80_cu_e763cb1e_30686ignoreE,(_ZN78_INTERNAL_7e3e92b3_42_flash_fwd_hdim256_fp16_paged_split_sm80_cu_e763cb1e_30684cute7productE - _ZN78_INTERNAL_7e3e92b3_42_flash_fwd_hdim256_fp16_paged_split_sm80_cu_e763cb1e_30684cuda3std3__480_GLOBAL__N__7e3e92b3_42_flash_fwd_hdim256_fp16_paged_split_sm80_cu_e763cb1e_30686ignoreE)
_ZN78_INTERNAL_7e3e92b3_42_flash_fwd_hdim256_fp16_paged_split_sm80_cu_e763cb1e_30684cuda3std3__480_GLOBAL__N__7e3e92b3_42_flash_fwd_hdim256_fp16_paged_split_sm80_cu_e763cb1e_30686ignoreE:
	.zero		1
	.type		_ZN78_INTERNAL_7e3e92b3_42_flash_fwd_hdim256_fp16_paged_split_sm80_cu_e763cb1e_30684cute7productE,@object
	.size		_ZN78_INTERNAL_7e3e92b3_42_flash_fwd_hdim256_fp16_paged_split_sm80_cu_e763cb1e_30684cute7productE,(_ZN78_INTERNAL_7e3e92b3_42_flash_fwd_hdim256_fp16_paged_split_sm80_cu_e763cb1e_30684cuda3std3__45__cpo3endE - _ZN78_INTERNAL_7e3e92b3_42_flash_fwd_hdim256_fp16_paged_split_sm80_cu_e763cb1e_30684cute7productE)
_ZN78_INTERNAL_7e3e92b3_42_flash_fwd_hdim256_fp16_paged_split_sm80_cu_e763cb1e_30684cute7productE:
	.zero		1
	.type		_ZN78_INTERNAL_7e3e92b3_42_flash_fwd_hdim256_fp16_paged_split_sm80_cu_e763cb1e_30684cuda3std3__45__cpo3endE,@object
	.size		_ZN78_INTERNAL_7e3e92b3_42_flash_fwd_hdim256_fp16_paged_split_sm80_cu_e763cb1e_30684cuda3std3__45__cpo3endE,(_ZN78_INTERNAL_7e3e92b3_42_flash_fwd_hdim256_fp16_paged_split_sm80_cu_e763cb1e_30684cuda3std3__419piecewise_constructE - _ZN78_INTERNAL_7e3e92b3_42_flash_fwd_hdim256_fp16_paged_split_sm80_cu_e763cb1e_30684cuda3std3__45__cpo3endE)
_ZN78_INTERNAL_7e3e92b3_42_flash_fwd_hdim256_fp16_paged_split_sm80_cu_e763cb1e_30684cuda3std3__45__cpo3endE:
	.zero		1
	.type		_ZN78_INTERNAL_7e3e92b3_42_flash_fwd_hdim256_fp16_paged_split_sm80_cu_e763cb1e_30684cuda3std3__419piecewise_constructE,@object
	.size		_ZN78_INTERNAL_7e3e92b3_42_flash_fwd_hdim256_fp16_paged_split_sm80_cu_e763cb1e_30684cuda3std3__419piecewise_constructE,(_ZN78_INTERNAL_7e3e92b3_42_flash_fwd_hdim256_fp16_paged_split_sm80_cu_e763cb1e_30684cuda3std3__45__cpo4cendE - _ZN78_INTERNAL_7e3e92b3_42_flash_fwd_hdim256_fp16_paged_split_sm80_cu_e763cb1e_30684cuda3std3__419piecewise_constructE)
_ZN78_INTERNAL_7e3e92b3_42_flash_fwd_hdim256_fp16_paged_split_sm80_cu_e763cb1e_30684cuda3std3__419piecewise_constructE:
	.zero		1
	.type		_ZN78_INTERNAL_7e3e92b3_42_flash_fwd_hdim256_fp16_paged_split_sm80_cu_e763cb1e_30684cuda3std3__45__cpo4cendE,@object
	.size		_ZN78_INTERNAL_7e3e92b3_42_flash_fwd_hdim256_fp16_paged_split_sm80_cu_e763cb1e_30684cuda3std3__45__cpo4cendE,(_ZN78_INTERNAL_7e3e92b3_42_flash_fwd_hdim256_fp16_paged_split_sm80_cu_e763cb1e_30684cuda3std6ranges3__45__cpo4swapE - _ZN78_INTERNAL_7e3e92b3_42_flash_fwd_hdim256_fp16_paged_split_sm80_cu_e763cb1e_30684cuda3std3__45__cpo4cendE)
_ZN78_INTERNAL_7e3e92b3_42_flash_fwd_hdim256_fp16_paged_split_sm80_cu_e763cb1e_30684cuda3std3__45__cpo4cendE:
	.zero		1
	.type		_ZN78_INTERNAL_7e3e92b3_42_flash_fwd_hdim256_fp16_paged_split_sm80_cu_e763cb1e_30684cuda3std6ranges3__45__cpo4swapE,@object
	.size		_ZN78_INTERNAL_7e3e92b3_42_flash_fwd_hdim256_fp16_paged_split_sm80_cu_e763cb1e_30684cuda3std6ranges3__45__cpo4swapE,(.L_7 - _ZN78_INTERNAL_7e3e92b3_42_flash_fwd_hdim256_fp16_paged_split_sm80_cu_e763cb1e_30684cuda3std6ranges3__45__cpo4swapE)
_ZN78_INTERNAL_7e3e92b3_42_flash_fwd_hdim256_fp16_paged_split_sm80_cu_e763cb1e_30684cuda3std6ranges3__45__cpo4swapE:
	.zero		1
.L_7:


//--------------------- .nv.constant0._ZN7cutlass13device_kernelIN5flash19enable_sm80_to_sm89INS1_16FlashAttnFwdSm80INS1_25CollectiveMainloopFwdSm80ILi8ELi1ELb1EN4cute5tupleIJNS5_1CILi128EEENS7_ILi64EEENS7_ILi256EEEEEELi256ENS_6half_tEfNS_4arch4Sm80ELb0ELb0ELb0ELb0ELb1ELb0ELb1ELb1EEENS1_21CollectiveEpilogueFwdINS6_IJS8_SA_S9_EEENS6_IJNS7_ILi1EEESI_SI_EEESC_SE_Li256ELb0ELb1ELb1ELb0EEENS1_19SingleTileSchedulerILb0ELb1ELb1ELi128EEEEEEEEEvNT_6ParamsE --------------------------
	.section	.nv.constant0._ZN7cutlass13device_kernelIN5flash19enable_sm80_to_sm89INS1_16FlashAttnFwdSm80INS1_25CollectiveMainloopFwdSm80ILi8ELi1ELb1EN4cute5tupleIJNS5_1CILi128EEENS7_ILi64EEENS7_ILi256EEEEEELi256ENS_6half_tEfNS_4arch4Sm80ELb0ELb0ELb0ELb0ELb1ELb0ELb1ELb1EEENS1_21CollectiveEpilogueFwdINS6_IJS8_SA_S9_EEENS6_IJNS7_ILi1EEESI_SI_EEESC_SE_Li256ELb0ELb1ELb1ELb0EEENS1_19SingleTileSchedulerILb0ELb1ELb1ELi128EEEEEEEEEvNT_6ParamsE,"a",@progbits
	.sectionflags	@""
	.align	4
.nv.constant0._ZN7cutlass13device_kernelIN5flash19enable_sm80_to_sm89INS1_16FlashAttnFwdSm80INS1_25CollectiveMainloopFwdSm80ILi8ELi1ELb1EN4cute5tupleIJNS5_1CILi128EEENS7_ILi64EEENS7_ILi256EEEEEELi256ENS_6half_tEfNS_4arch4Sm80ELb0ELb0ELb0ELb0ELb1ELb0ELb1ELb1EEENS1_21CollectiveEpilogueFwdINS6_IJS8_SA_S9_EEENS6_IJNS7_ILi1EEESI_SI_EEESC_SE_Li256ELb0ELb1ELb1ELb0EEENS1_19SingleTileSchedulerILb0ELb1ELb1ELi128EEEEEEEEEvNT_6ParamsE:
	.zero		1944


//--------------------- .nv.constant0._ZN7cutlass13device_kernelIN5flash19enable_sm80_to_sm89INS1_16FlashAttnFwdSm80INS1_25CollectiveMainloopFwdSm80ILi8ELi1ELb1EN4cute5tupleIJNS5_1CILi128EEENS7_ILi48EEENS7_ILi256EEEEEELi256ENS_6half_tEfNS_4arch4Sm80ELb0ELb0ELb0ELb1ELb1ELb0ELb1ELb1EEENS1_21CollectiveEpilogueFwdINS6_IJS8_SA_S9_EEENS6_IJNS7_ILi1EEESI_SI_EEESC_SE_Li256ELb1ELb1ELb1ELb0EEENS1_36VarlenDynamicPersistentTileSchedulerILi128ELi48ELi256ELi256ELb1ELb1ELb0ELb0ELb1ELb1EEEEEEEEEvNT_6ParamsE --------------------------
	.section	.nv.constant0._ZN7cutlass13device_kernelIN5flash19enable_sm80_to_sm89INS1_16FlashAttnFwdSm80INS1_25CollectiveMainloopFwdSm80ILi8ELi1ELb1EN4cute5tupleIJNS5_1CILi128EEENS7_ILi48EEENS7_ILi256EEEEEELi256ENS_6half_tEfNS_4arch4Sm80ELb0ELb0ELb0ELb1ELb1ELb0ELb1ELb1EEENS1_21CollectiveEpilogueFwdINS6_IJS8_SA_S9_EEENS6_IJNS7_ILi1EEESI_SI_EEESC_SE_Li256ELb1ELb1ELb1ELb0EEENS1_36VarlenDynamicPersistentTileSchedulerILi128ELi48ELi256ELi256ELb1ELb1ELb0ELb0ELb1ELb1EEEEEEEEEvNT_6ParamsE,"a",@progbits
	.sectionflags	@""
	.align	4
.nv.constant0._ZN7cutlass13device_kernelIN5flash19enable_sm80_to_sm89INS1_16FlashAttnFwdSm80INS1_25CollectiveMainloopFwdSm80ILi8ELi1ELb1EN4cute5tupleIJNS5_1CILi128EEENS7_ILi48EEENS7_ILi256EEEEEELi256ENS_6half_tEfNS_4arch4Sm80ELb0ELb0ELb0ELb1ELb1ELb0ELb1ELb1EEENS1_21CollectiveEpilogueFwdINS6_IJS8_SA_S9_EEENS6_IJNS7_ILi1EEESI_SI_EEESC_SE_Li256ELb1ELb1ELb1ELb0EEENS1_36VarlenDynamicPersistentTileSchedulerILi128ELi48ELi256ELi256ELb1ELb1ELb0ELb0ELb1ELb1EEEEEEEEEvNT_6ParamsE:
	.zero		1976


//--------------------- .nv.constant0._ZN7cutlass13device_kernelIN5flash19enable_sm80_to_sm89INS1_16FlashAttnFwdSm80INS1_25CollectiveMainloopFwdSm80ILi8ELi1ELb0EN4cute5tupleIJNS5_1CILi128EEENS7_ILi32EEENS7_ILi256EEEEEELi256ENS_6half_tEfNS_4arch4Sm80ELb0ELb0ELb0ELb1ELb1ELb1ELb1ELb1EEENS1_21CollectiveEpilogueFwdINS6_IJS8_SA_S9_EEENS6_IJNS7_ILi1EEESI_SI_EEESC_SE_Li256ELb1ELb1ELb1ELb0EEENS1_36VarlenDynamicPersistentTileSchedulerILi128ELi32ELi256ELi256ELb1ELb1ELb0ELb0ELb1ELb1EEEEEEEEEvNT_6ParamsE --------------------------
	.section	.nv.constant0._ZN7cutlass13device_kernelIN5flash19enable_sm80_to_sm89INS1_16FlashAttnFwdSm80INS1_25CollectiveMainloopFwdSm80ILi8ELi1ELb0EN4cute5tupleIJNS5_1CILi128EEENS7_ILi32EEENS7_ILi256EEEEEELi256ENS_6half_tEfNS_4arch4Sm80ELb0ELb0ELb0ELb1ELb1ELb1ELb1ELb1EEENS1_21CollectiveEpilogueFwdINS6_IJS8_SA_S9_EEENS6_IJNS7_ILi1EEESI_SI_EEESC_SE_Li256ELb1ELb1ELb1ELb0EEENS1_36VarlenDynamicPersistentTileSchedulerILi128ELi32ELi256ELi256ELb1ELb1ELb0ELb0ELb1ELb1EEEEEEEEEvNT_6ParamsE,"a",@progbits
	.sectionflags	@""
	.align	4
.nv.constant0._ZN7cutlass13device_kernelIN5flash19enable_sm80_to_sm89INS1_16FlashAttnFwdSm80INS1_25CollectiveMainloopFwdSm80ILi8ELi1ELb0EN4cute5tupleIJNS5_1CILi128EEENS7_ILi32EEENS7_ILi256EEEEEELi256ENS_6half_tEfNS_4arch4Sm80ELb0ELb0ELb0ELb1ELb1ELb1ELb1ELb1EEENS1_21CollectiveEpilogueFwdINS6_IJS8_SA_S9_EEENS6_IJNS7_ILi1EEESI_SI_EEESC_SE_Li256ELb1ELb1ELb1ELb0EEENS1_36VarlenDynamicPersistentTileSchedulerILi128ELi32ELi256ELi256ELb1ELb1ELb0ELb0ELb1ELb1EEEEEEEEEvNT_6ParamsE:
	.zero		1976


//--------------------- .nv.constant0._ZN7cutlass13device_kernelIN5flash19enable_sm80_to_sm89INS1_16FlashAttnFwdSm80INS1_25CollectiveMainloopFwdSm80ILi8ELi1ELb1EN4cute5tupleIJNS5_1CILi128EEENS7_ILi48EEENS7_ILi256EEEEEELi256ENS_6half_tEfNS_4arch4Sm80ELb0ELb1ELb0ELb0ELb1ELb0ELb1ELb1EEENS1_21CollectiveEpilogueFwdINS6_IJS8_SA_S9_EEENS6_IJNS7_ILi1EEESI_SI_EEESC_SE_Li256ELb0ELb1ELb1ELb0EEENS1_19SingleTileSchedulerILb0ELb1ELb1ELi128EEEEEEEEEvNT_6ParamsE --------------------------
	.section	.nv.constant0._ZN7cutlass13device_kernelIN5flash19enable_sm80_to_sm89INS1_16FlashAttnFwdSm80INS1_25CollectiveMainloopFwdSm80ILi8ELi1ELb1EN4cute5tupleIJNS5_1CILi128EEENS7_ILi48EEENS7_ILi256EEEEEELi256ENS_6half_tEfNS_4arch4Sm80ELb0ELb1ELb0ELb0ELb1ELb0ELb1ELb1EEENS1_21CollectiveEpilogueFwdINS6_IJS8_SA_S9_EEENS6_IJNS7_ILi1EEESI_SI_EEESC_SE_Li256ELb0ELb1ELb1ELb0EEENS1_19SingleTileSchedulerILb0ELb1ELb1ELi128EEEEEEEEEvNT_6ParamsE,"a",@progbits
	.sectionflags	@""
	.align	4
.nv.constant0._ZN7cutlass13device_kernelIN5flash19enable_sm80_to_sm89INS1_16FlashAttnFwdSm80INS1_25CollectiveMainloopFwdSm80ILi8ELi1ELb1EN4cute5tupleIJNS5_1CILi128EEENS7_ILi48EEENS7_ILi256EEEEEELi256ENS_6half_tEfNS_4arch4Sm80ELb0ELb1ELb0ELb0ELb1ELb0ELb1ELb1EEENS1_21CollectiveEpilogueFwdINS6_IJS8_SA_S9_EEENS6_IJNS7_ILi1EEESI_SI_EEESC_SE_Li256ELb0ELb1ELb1ELb0EEENS1_19SingleTileSchedulerILb0ELb1ELb1ELi128EEEEEEEEEvNT_6ParamsE:
	.zero		1944


//--------------------- .nv.constant0._ZN7cutlass13device_kernelIN5flash19enable_sm80_to_sm89INS1_16FlashAttnFwdSm80INS1_25CollectiveMainloopFwdSm80ILi8ELi1ELb1EN4cute5tupleIJNS5_1CILi128EEENS7_ILi48EEENS7_ILi256EEEEEELi256ENS_6half_tEfNS_4arch4Sm80ELb0ELb1ELb0ELb1ELb1ELb0ELb1ELb1EEENS1_21CollectiveEpilogueFwdINS6_IJS8_SA_S9_EEENS6_IJNS7_ILi1EEESI_SI_EEESC_SE_Li256ELb1ELb1ELb1ELb0EEENS1_36VarlenDynamicPersistentTileSchedulerILi128ELi48ELi256ELi256ELb1ELb1ELb0ELb1ELb0ELb1EEEEEEEEEvNT_6ParamsE --------------------------
	.section	.nv.constant0._ZN7cutlass13device_kernelIN5flash19enable_sm80_to_sm89INS1_16FlashAttnFwdSm80INS1_25CollectiveMainloopFwdSm80ILi8ELi1ELb1EN4cute5tupleIJNS5_1CILi128EEENS7_ILi48EEENS7_ILi256EEEEEELi256ENS_6half_tEfNS_4arch4Sm80ELb0ELb1ELb0ELb1ELb1ELb0ELb1ELb1EEENS1_21CollectiveEpilogueFwdINS6_IJS8_SA_S9_EEENS6_IJNS7_ILi1EEESI_SI_EEESC_SE_Li256ELb1ELb1ELb1ELb0EEENS1_36VarlenDynamicPersistentTileSchedulerILi128ELi48ELi256ELi256ELb1ELb1ELb0ELb1ELb0ELb1EEEEEEEEEvNT_6ParamsE,"a",@progbits
	.sectionflags	@""
	.align	4
.nv.constant0._ZN7cutlass13device_kernelIN5flash19enable_sm80_to_sm89INS1_16FlashAttnFwdSm80INS1_25CollectiveMainloopFwdSm80ILi8ELi1ELb1EN4cute5tupleIJNS5_1CILi128EEENS7_ILi48EEENS7_ILi256EEEEEELi256ENS_6half_tEfNS_4arch4Sm80ELb0ELb1ELb0ELb1ELb1ELb0ELb1ELb1EEENS1_21CollectiveEpilogueFwdINS6_IJS8_SA_S9_EEENS6_IJNS7_ILi1EEESI_SI_EEESC_SE_Li256ELb1ELb1ELb1ELb0EEENS1_36VarlenDynamicPersistentTileSchedulerILi128ELi48ELi256ELi256ELb1ELb1ELb0ELb1ELb0ELb1EEEEEEEEEvNT_6ParamsE:
	.zero		1976


//--------------------- .nv.constant0._ZN7cutlass13device_kernelIN5flash19enable_sm80_to_sm89INS1_16FlashAttnFwdSm80INS1_25CollectiveMainloopFwdSm80ILi8ELi1ELb0EN4cute5tupleIJNS5_1CILi128EEENS7_ILi32EEENS7_ILi256EEEEEELi256ENS_6half_tEfNS_4arch4Sm80ELb0ELb1ELb0ELb1ELb1ELb1ELb1ELb1EEENS1_21CollectiveEpilogueFwdINS6_IJS8_SA_S9_EEENS6_IJNS7_ILi1EEESI_SI_EEESC_SE_Li256ELb1ELb1ELb1ELb0EEENS1_36VarlenDynamicPersistentTileSchedulerILi128ELi32ELi256ELi256ELb1ELb1ELb0ELb1ELb0ELb1EEEEEEEEEvNT_6ParamsE --------------------------
	.section	.nv.constant0._ZN7cutlass13device_kernelIN5flash19enable_sm80_to_sm89INS1_16FlashAttnFwdSm80INS1_25CollectiveMainloopFwdSm80ILi8ELi1ELb0EN4cute5tupleIJNS5_1CILi128EEENS7_ILi32EEENS7_ILi256EEEEEELi256ENS_6half_tEfNS_4arch4Sm80ELb0ELb1ELb0ELb1ELb1ELb1ELb1ELb1EEENS1_21CollectiveEpilogueFwdINS6_IJS8_SA_S9_EEENS6_IJNS7_ILi1EEESI_SI_EEESC_SE_Li256ELb1ELb1ELb1ELb0EEENS1_36VarlenDynamicPersistentTileSchedulerILi128ELi32ELi256ELi256ELb1ELb1ELb0ELb1ELb0ELb1EEEEEEEEEvNT_6ParamsE,"a",@progbits
	.sectionflags	@""
	.align	4
.nv.constant0._ZN7cutlass13device_kernelIN5flash19enable_sm80_to_sm89INS1_16FlashAttnFwdSm80INS1_25CollectiveMainloopFwdSm80ILi8ELi1ELb0EN4cute5tupleIJNS5_1CILi128EEENS7_ILi32EEENS7_ILi256EEEEEELi256ENS_6half_tEfNS_4arch4Sm80ELb0ELb1ELb0ELb1ELb1ELb1ELb1ELb1EEENS1_21CollectiveEpilogueFwdINS6_IJS8_SA_S9_EEENS6_IJNS7_ILi1EEESI_SI_EEESC_SE_Li256ELb1ELb1ELb1ELb0EEENS1_36VarlenDynamicPersistentTileSchedulerILi128ELi32ELi256ELi256ELb1ELb1ELb0ELb1ELb0ELb1EEEEEEEEEvNT_6ParamsE:
	.zero		1976


//--------------------- .nv.constant0._ZN7cutlass13device_kernelIN5flash19enable_sm80_to_sm89INS1_16FlashAttnFwdSm80INS1_25CollectiveMainloopFwdSm80ILi8ELi1ELb1EN4cute5tupleIJNS5_1CILi128EEENS7_ILi64EEENS7_ILi256EEEEEELi256ENS_6half_tEfNS_4arch4Sm80ELb1ELb0ELb0ELb0ELb1ELb0ELb1ELb1EEENS1_21CollectiveEpilogueFwdINS6_IJS8_SA_S9_EEENS6_IJNS7_ILi1EEESI_SI_EEESC_SE_Li256ELb0ELb1ELb1ELb0EEENS1_30DynamicPersistentTileSchedulerILi256ELi256ELb1ELb1ELb0EEEEEEEEEvNT_6ParamsE --------------------------
	.section	.nv.constant0._ZN7cutlass13device_kernelIN5flash19enable_sm80_to_sm89INS1_16FlashAttnFwdSm80INS1_25CollectiveMainloopFwdSm80ILi8ELi1ELb1EN4cute5tupleIJNS5_1CILi128EEENS7_ILi64EEENS7_ILi256EEEEEELi256ENS_6half_tEfNS_4arch4Sm80ELb1ELb0ELb0ELb0ELb1ELb0ELb1ELb1EEENS1_21CollectiveEpilogueFwdINS6_IJS8_SA_S9_EEENS6_IJNS7_ILi1EEESI_SI_EEESC_SE_Li256ELb0ELb1ELb1ELb0EEENS1_30DynamicPersistentTileSchedulerILi256ELi256ELb1ELb1ELb0EEEEEEEEEvNT_6ParamsE,"a",@progbits
	.sectionflags	@""
	.align	4
.nv.constant0._ZN7cutlass13device_kernelIN5flash19enable_sm80_to_sm89INS1_16FlashAttnFwdSm80INS1_25CollectiveMainloopFwdSm80ILi8ELi1ELb1EN4cute5tupleIJNS5_1CILi128EEENS7_ILi64EEENS7_ILi256EEEEEELi256ENS_6half_tEfNS_4arch4Sm80ELb1ELb0ELb0ELb0ELb1ELb0ELb1ELb1EEENS1_21CollectiveEpilogueFwdINS6_IJS8_SA_S9_EEENS6_IJNS7_ILi1EEESI_SI_EEESC_SE_Li256ELb0ELb1ELb1ELb0EEENS1_30DynamicPersistentTileSchedulerILi256ELi256ELb1ELb1ELb0EEEEEEEEEvNT_6ParamsE:
	.zero		1960


//--------------------- .nv.constant0._ZN7cutlass13device_kernelIN5flash19enable_sm80_to_sm89INS1_16FlashAttnFwdSm80INS1_25CollectiveMainloopFwdSm80ILi8ELi1ELb1EN4cute5tupleIJNS5_1CILi128EEENS7_ILi48EEENS7_ILi256EEEEEELi256ENS_6half_tEfNS_4arch4Sm80ELb1ELb0ELb0ELb1ELb1ELb0ELb1ELb1EEENS1_21CollectiveEpilogueFwdINS6_IJS8_SA_S9_EEENS6_IJNS7_ILi1EEESI_SI_EEESC_SE_Li256ELb1ELb1ELb1ELb0EEENS1_36VarlenDynamicPersistentTileSchedulerILi128ELi48ELi256ELi256ELb1ELb1ELb0ELb1ELb1ELb1EEEEEEEEEvNT_6ParamsE --------------------------
	.section	.nv.constant0._ZN7cutlass13device_kernelIN5flash19enable_sm80_to_sm89INS1_16FlashAttnFwdSm80INS1_25CollectiveMainloopFwdSm80ILi8ELi1ELb1EN4cute5tupleIJNS5_1CILi128EEENS7_ILi48EEENS7_ILi256EEEEEELi256ENS_6half_tEfNS_4arch4Sm80ELb1ELb0ELb0ELb1ELb1ELb0ELb1ELb1EEENS1_21CollectiveEpilogueFwdINS6_IJS8_SA_S9_EEENS6_IJNS7_ILi1EEESI_SI_EEESC_SE_Li256ELb1ELb1ELb1ELb0EEENS1_36VarlenDynamicPersistentTileSchedulerILi128ELi48ELi256ELi256ELb1ELb1ELb0ELb1ELb1ELb1EEEEEEEEEvNT_6ParamsE,"a",@progbits
	.sectionflags	@""
	.align	4
.nv.constant0._ZN7cutlass13device_kernelIN5flash19enable_sm80_to_sm89INS1_16FlashAttnFwdSm80INS1_25CollectiveMainloopFwdSm80ILi8ELi1ELb1EN4cute5tupleIJNS5_1CILi128EEENS7_ILi48EEENS7_ILi256EEEEEELi256ENS_6half_tEfNS_4arch4Sm80ELb1ELb0ELb0ELb1ELb1ELb0ELb1ELb1EEENS1_21CollectiveEpilogueFwdINS6_IJS8_SA_S9_EEENS6_IJNS7_ILi1EEESI_SI_EEESC_SE_Li256ELb1ELb1ELb1ELb0EEENS1_36VarlenDynamicPersistentTileSchedulerILi128ELi48ELi256ELi256ELb1ELb1ELb0ELb1ELb1ELb1EEEEEEEEEvNT_6ParamsE:
	.zero		1976


//--------------------- .nv.constant0._ZN7cutlass13device_kernelIN5flash19enable_sm80_to_sm89INS1_16FlashAttnFwdSm80INS1_25CollectiveMainloopFwdSm80ILi8ELi1ELb0EN4cute5tupleIJNS5_1CILi128EEENS7_ILi32EEENS7_ILi256EEEEEELi256ENS_6half_tEfNS_4arch4Sm80ELb1ELb0ELb0ELb1ELb1ELb1ELb1ELb1EEENS1_21CollectiveEpilogueFwdINS6_IJS8_SA_S9_EEENS6_IJNS7_ILi1EEESI_SI_EEESC_SE_Li256ELb1ELb1ELb1ELb0EEENS1_36VarlenDynamicPersistentTileSchedulerILi128ELi32ELi256ELi256ELb1ELb1ELb0ELb1ELb1ELb1EEEEEEEEEvNT_6ParamsE --------------------------
	.section	.nv.constant0._ZN7cutlass13device_kernelIN5flash19enable_sm80_to_sm89INS1_16FlashAttnFwdSm80INS1_25CollectiveMainloopFwdSm80ILi8ELi1ELb0EN4cute5tupleIJNS5_1CILi128EEENS7_ILi32EEENS7_ILi256EEEEEELi256ENS_6half_tEfNS_4arch4Sm80ELb1ELb0ELb0ELb1ELb1ELb1ELb1ELb1EEENS1_21CollectiveEpilogueFwdINS6_IJS8_SA_S9_EEENS6_IJNS7_ILi1EEESI_SI_EEESC_SE_Li256ELb1ELb1ELb1ELb0EEENS1_36VarlenDynamicPersistentTileSchedulerILi128ELi32ELi256ELi256ELb1ELb1ELb0ELb1ELb1ELb1EEEEEEEEEvNT_6ParamsE,"a",@progbits
	.sectionflags	@""
	.align	4
.nv.constant0._ZN7cutlass13device_kernelIN5flash19enable_sm80_to_sm89INS1_16FlashAttnFwdSm80INS1_25CollectiveMainloopFwdSm80ILi8ELi1ELb0EN4cute5tupleIJNS5_1CILi128EEENS7_ILi32EEENS7_ILi256EEEEEELi256ENS_6half_tEfNS_4arch4Sm80ELb1ELb0ELb0ELb1ELb1ELb1ELb1ELb1EEENS1_21CollectiveEpilogueFwdINS6_IJS8_SA_S9_EEENS6_IJNS7_ILi1EEESI_SI_EEESC_SE_Li256ELb1ELb1ELb1ELb0EEENS1_36VarlenDynamicPersistentTileSchedulerILi128ELi32ELi256ELi256ELb1ELb1ELb0ELb1ELb1ELb1EEEEEEEEEvNT_6ParamsE:
	.zero		1976


//--------------------- .nv.constant0._ZN7cutlass13device_kernelIN5flash19enable_sm80_to_sm89INS1_16FlashAttnFwdSm80INS1_25CollectiveMainloopFwdSm80ILi8ELi1ELb0EN4cute5tupleIJNS5_1CILi128EEENS7_ILi96EEENS7_ILi256EEEEEELi256ENS_6half_tEfNS_4arch4Sm80ELb0ELb0ELb0ELb0ELb1ELb0ELb1ELb1EEENS1_21CollectiveEpilogueFwdINS6_IJS8_SA_S9_EEENS6_IJNS7_ILi1EEESI_SI_EEESC_SE_Li256ELb0ELb1ELb1ELb0EEENS1_19SingleTileSchedulerILb0ELb1ELb1ELi128EEEEEEEEEvNT_6ParamsE --------------------------
	.section	.nv.constant0._ZN7cutlass13device_kernelIN5flash19enable_sm80_to_sm89INS1_16FlashAttnFwdSm80INS1_25CollectiveMainloopFwdSm80ILi8ELi1ELb0EN4cute5tupleIJNS5_1CILi128EEENS7_ILi96EEENS7_ILi256EEEEEELi256ENS_6half_tEfNS_4arch4Sm80ELb0ELb0ELb0ELb0ELb1ELb0ELb1ELb1EEENS1_21CollectiveEpilogueFwdINS6_IJS8_SA_S9_EEENS6_IJNS7_ILi1EEESI_SI_EEESC_SE_Li256ELb0ELb1ELb1ELb0EEENS1_19SingleTileSchedulerILb0ELb1ELb1ELi128EEEEEEEEEvNT_6ParamsE,"a",@progbits
	.sectionflags	@""
	.align	4
.nv.constant0._ZN7cutlass13device_kernelIN5flash19enable_sm80_to_sm89INS1_16FlashAttnFwdSm80INS1_25CollectiveMainloopFwdSm80ILi8ELi1ELb0EN4cute5tupleIJNS5_1CILi128EEENS7_ILi96EEENS7_ILi256EEEEEELi256ENS_6half_tEfNS_4arch4Sm80ELb0ELb0ELb0ELb0ELb1ELb0ELb1ELb1EEENS1_21CollectiveEpilogueFwdINS6_IJS8_SA_S9_EEENS6_IJNS7_ILi1EEESI_SI_EEESC_SE_Li256ELb0ELb1ELb1ELb0EEENS1_19SingleTileSchedulerILb0ELb1ELb1ELi128EEEEEEEEEvNT_6ParamsE:
	.zero		1944


//--------------------- .nv.constant0._ZN7cutlass13device_kernelIN5flash19enable_sm80_to_sm89INS1_16FlashAttnFwdSm80INS1_25CollectiveMainloopFwdSm80ILi8ELi1ELb0EN4cute5tupleIJNS5_1CILi128EEENS7_ILi64EEENS7_ILi256EEEEEELi256ENS_6half_tEfNS_4arch4Sm80ELb0ELb0ELb0ELb1ELb1ELb0ELb1ELb1EEENS1_21CollectiveEpilogueFwdINS6_IJS8_SA_S9_EEENS6_IJNS7_ILi1EEESI_SI_EEESC_SE_Li256ELb1ELb1ELb1ELb0EEENS1_36VarlenDynamicPersistentTileSchedulerILi128ELi64ELi256ELi256ELb1ELb1ELb0ELb0ELb1ELb1EEEEEEEEEvNT_6ParamsE --------------------------
	.section	.nv.constant0._ZN7cutlass13device_kernelIN5flash19enable_sm80_to_sm89INS1_16FlashAttnFwdSm80INS1_25CollectiveMainloopFwdSm80ILi8ELi1ELb0EN4cute5tupleIJNS5_1CILi128EEENS7_ILi64EEENS7_ILi256EEEEEELi256ENS_6half_tEfNS_4arch4Sm80ELb0ELb0ELb0ELb1ELb1ELb0ELb1ELb1EEENS1_21CollectiveEpilogueFwdINS6_IJS8_SA_S9_EEENS6_IJNS7_ILi1EEESI_SI_EEESC_SE_Li256ELb1ELb1ELb1ELb0EEENS1_36VarlenDynamicPersistentTileSchedulerILi128ELi64ELi256ELi256ELb1ELb1ELb0ELb0ELb1ELb1EEEEEEEEEvNT_6ParamsE,"a",@progbits
	.sectionflags	@""
	.align	4
.nv.constant0._ZN7cutlass13device_kernelIN5flash19enable_sm80_to_sm89INS1_16FlashAttnFwdSm80INS1_25CollectiveMainloopFwdSm80ILi8ELi1ELb0EN4cute5tupleIJNS5_1CILi128EEENS7_ILi64EEENS7_ILi256EEEEEELi256ENS_6half_tEfNS_4arch4Sm80ELb0ELb0ELb0ELb1ELb1ELb0ELb1ELb1EEENS1_21CollectiveEpilogueFwdINS6_IJS8_SA_S9_EEENS6_IJNS7_ILi1EEESI_SI_EEESC_SE_Li256ELb1ELb1ELb1ELb0EEENS1_36VarlenDynamicPersistentTileSchedulerILi128ELi64ELi256ELi256ELb1ELb1ELb0ELb0ELb1ELb1EEEEEEEEEvNT_6ParamsE:
	.zero		1976


//--------------------- .nv.constant0._ZN7cutlass13device_kernelIN5flash19enable_sm80_to_sm89INS1_16FlashAttnFwdSm80INS1_25CollectiveMainloopFwdSm80ILi8ELi1ELb0EN4cute5tupleIJNS5_1CILi128EEENS7_ILi48EEENS7_ILi256EEEEEELi256ENS_6half_tEfNS_4arch4Sm80ELb0ELb0ELb0ELb1ELb1ELb1ELb1ELb1EEENS1_21CollectiveEpilogueFwdINS6_IJS8_SA_S9_EEENS6_IJNS7_ILi1EEESI_SI_EEESC_SE_Li256ELb1ELb1ELb1ELb0EEENS1_36VarlenDynamicPersistentTileSchedulerILi128ELi48ELi256ELi256ELb1ELb1ELb0ELb0ELb1ELb1EEEEEEEEEvNT_6ParamsE --------------------------
	.section	.nv.constant0._ZN7cutlass13device_kernelIN5flash19enable_sm80_to_sm89INS1_16FlashAttnFwdSm80INS1_25CollectiveMainloopFwdSm80ILi8ELi1ELb0EN4cute5tupleIJNS5_1CILi128EEENS7_ILi48EEENS7_ILi256EEEEEELi256ENS_6half_tEfNS_4arch4Sm80ELb0ELb0ELb0ELb1ELb1ELb1ELb1ELb1EEENS1_21CollectiveEpilogueFwdINS6_IJS8_SA_S9_EEENS6_IJNS7_ILi1EEESI_SI_EEESC_SE_Li256ELb1ELb1ELb1ELb0EEENS1_36VarlenDynamicPersistentTileSchedulerILi128ELi48ELi256ELi256ELb1ELb1ELb0ELb0ELb1ELb1EEEEEEEEEvNT_6ParamsE,"a",@progbits
	.sectionflags	@""
	.align	4
.nv.constant0._ZN7cutlass13device_kernelIN5flash19enable_sm80_to_sm89INS1_16FlashAttnFwdSm80INS1_25CollectiveMainloopFwdSm80ILi8ELi1ELb0EN4cute5tupleIJNS5_1CILi128EEENS7_ILi48EEENS7_ILi256EEEEEELi256ENS_6half_tEfNS_4arch4Sm80ELb0ELb0ELb0ELb1ELb1ELb1ELb1ELb1EEENS1_21CollectiveEpilogueFwdINS6_IJS8_SA_S9_EEENS6_IJNS7_ILi1EEESI_SI_EEESC_SE_Li256ELb1ELb1ELb1ELb0EEENS1_36VarlenDynamicPersistentTileSchedulerILi128ELi48ELi256ELi256ELb1ELb1ELb0ELb0ELb1ELb1EEEEEEEEEvNT_6ParamsE:
	.zero		1976


//--------------------- .nv.constant0._ZN7cutlass13device_kernelIN5flash19enable_sm80_to_sm89INS1_16FlashAttnFwdSm80INS1_25CollectiveMainloopFwdSm80ILi8ELi1ELb0EN4cute5tupleIJNS5_1CILi128EEENS7_ILi64EEENS7_ILi256EEEEEELi256ENS_6half_tEfNS_4arch4Sm80ELb0ELb1ELb0ELb0ELb1ELb0ELb1ELb1EEENS1_21CollectiveEpilogueFwdINS6_IJS8_SA_S9_EEENS6_IJNS7_ILi1EEESI_SI_EEESC_SE_Li256ELb0ELb1ELb1ELb0EEENS1_19SingleTileSchedulerILb0ELb1ELb1ELi128EEEEEEEEEvNT_6ParamsE --------------------------
	.section	.nv.constant0._ZN7cutlass13device_kernelIN5flash19enable_sm80_to_sm89INS1_16FlashAttnFwdSm80INS1_25CollectiveMainloopFwdSm80ILi8ELi1ELb0EN4cute5tupleIJNS5_1CILi128EEENS7_ILi64EEENS7_ILi256EEEEEELi256ENS_6half_tEfNS_4arch4Sm80ELb0ELb1ELb0ELb0ELb1ELb0ELb1ELb1EEENS1_21CollectiveEpilogueFwdINS6_IJS8_SA_S9_EEENS6_IJNS7_ILi1EEESI_SI_EEESC_SE_Li256ELb0ELb1ELb1ELb0EEENS1_19SingleTileSchedulerILb0ELb1ELb1ELi128EEEEEEEEEvNT_6ParamsE,"a",@progbits
	.sectionflags	@""
	.align	4
.nv.constant0._ZN7cutlass13device_kernelIN5flash19enable_sm80_to_sm89INS1_16FlashAttnFwdSm80INS1_25CollectiveMainloopFwdSm80ILi8ELi1ELb0EN4cute5tupleIJNS5_1CILi128EEENS7_ILi64EEENS7_ILi256EEEEEELi256ENS_6half_tEfNS_4arch4Sm80ELb0ELb1ELb0ELb0ELb1ELb0ELb1ELb1EEENS1_21CollectiveEpilogueFwdINS6_IJS8_SA_S9_EEENS6_IJNS7_ILi1EEESI_SI_EEESC_SE_Li256ELb0ELb1ELb1ELb0EEENS1_19SingleTileSchedulerILb0ELb1ELb1ELi128EEEEEEEEEvNT_6ParamsE:
	.zero		1944


//--------------------- .nv.constant0._ZN7cutlass13device_kernelIN5flash19enable_sm80_to_sm89INS1_16FlashAttnFwdSm80INS1_25CollectiveMainloopFwdSm80ILi8ELi1ELb0EN4cute5tupleIJNS5_1CILi128EEENS7_ILi64EEENS7_ILi256EEEEEELi256ENS_6half_tEfNS_4arch4Sm80ELb0ELb1ELb0ELb1ELb1ELb0ELb1ELb1EEENS1_21CollectiveEpilogueFwdINS6_IJS8_SA_S9_EEENS6_IJNS7_ILi1EEESI_SI_EEESC_SE_Li256ELb1ELb1ELb1ELb0EEENS1_36VarlenDynamicPersistentTileSchedulerILi128ELi64ELi256ELi256ELb1ELb1ELb0ELb1ELb0ELb1EEEEEEEEEvNT_6ParamsE --------------------------
	.section	.nv.constant0._ZN7cutlass13device_kernelIN5flash19enable_sm80_to_sm89INS1_16FlashAttnFwdSm80INS1_25CollectiveMainloopFwdSm80ILi8ELi1ELb0EN4cute5tupleIJNS5_1CILi128EEENS7_ILi64EEENS7_ILi256EEEEEELi256ENS_6half_tEfNS_4arch4Sm80ELb0ELb1ELb0ELb1ELb1ELb0ELb1ELb1EEENS1_21CollectiveEpilogueFwdINS6_IJS8_SA_S9_EEENS6_IJNS7_ILi1EEESI_SI_EEESC_SE_Li256ELb1ELb1ELb1ELb0EEENS1_36VarlenDynamicPersistentTileSchedulerILi128ELi64ELi256ELi256ELb1ELb1ELb0ELb1ELb0ELb1EEEEEEEEEvNT_6ParamsE,"a",@progbits
	.sectionflags	@""
	.align	4
.nv.constant0._ZN7cutlass13device_kernelIN5flash19enable_sm80_to_sm89INS1_16FlashAttnFwdSm80INS1_25CollectiveMainloopFwdSm80ILi8ELi1ELb0EN4cute5tupleIJNS5_1CILi128EEENS7_ILi64EEENS7_ILi256EEEEEELi256ENS_6half_tEfNS_4arch4Sm80ELb0ELb1ELb0ELb1ELb1ELb0ELb1ELb1EEENS1_21CollectiveEpilogueFwdINS6_IJS8_SA_S9_EEENS6_IJNS7_ILi1EEESI_SI_EEESC_SE_Li256ELb1ELb1ELb1ELb0EEENS1_36VarlenDynamicPersistentTileSchedulerILi128ELi64ELi256ELi256ELb1ELb1ELb0ELb1ELb0ELb1EEEEEEEEEvNT_6ParamsE:
	.zero		1976


//--------------------- .nv.constant0._ZN7cutlass13device_kernelIN5flash19enable_sm80_to_sm89INS1_16FlashAttnFwdSm80INS1_25CollectiveMainloopFwdSm80ILi8ELi1ELb0EN4cute5tupleIJNS5_1CILi128EEENS7_ILi48EEENS7_ILi256EEEEEELi256ENS_6half_tEfNS_4arch4Sm80ELb0ELb1ELb0ELb1ELb1ELb1ELb1ELb1EEENS1_21CollectiveEpilogueFwdINS6_IJS8_SA_S9_EEENS6_IJNS7_ILi1EEESI_SI_EEESC_SE_Li256ELb1ELb1ELb1ELb0EEENS1_36VarlenDynamicPersistentTileSchedulerILi128ELi48ELi256ELi256ELb1ELb1ELb0ELb1ELb0ELb1EEEEEEEEEvNT_6ParamsE --------------------------
	.section	.nv.constant0._ZN7cutlass13device_kernelIN5flash19enable_sm80_to_sm89INS1_16FlashAttnFwdSm80INS1_25CollectiveMainloopFwdSm80ILi8ELi1ELb0EN4cute5tupleIJNS5_1CILi128EEENS7_ILi48EEENS7_ILi256EEEEEELi256ENS_6half_tEfNS_4arch4Sm80ELb0ELb1ELb0ELb1ELb1ELb1ELb1ELb1EEENS1_21CollectiveEpilogueFwdINS6_IJS8_SA_S9_EEENS6_IJNS7_ILi1EEESI_SI_EEESC_SE_Li256ELb1ELb1ELb1ELb0EEENS1_36VarlenDynamicPersistentTileSchedulerILi128ELi48ELi256ELi256ELb1ELb1ELb0ELb1ELb0ELb1EEEEEEEEEvNT_6ParamsE,"a",@progbits
	.sectionflags	@""
	.align	4
.nv.constant0._ZN7cutlass13device_kernelIN5flash19enable_sm80_to_sm89INS1_16FlashAttnFwdSm80INS1_25CollectiveMainloopFwdSm80ILi8ELi1ELb0EN4cute5tupleIJNS5_1CILi128EEENS7_ILi48EEENS7_ILi256EEEEEELi256ENS_6half_tEfNS_4arch4Sm80ELb0ELb1ELb0ELb1ELb1ELb1ELb1ELb1EEENS1_21CollectiveEpilogueFwdINS6_IJS8_SA_S9_EEENS6_IJNS7_ILi1EEESI_SI_EEESC_SE_Li256ELb1ELb1ELb1ELb0EEENS1_36VarlenDynamicPersistentTileSchedulerILi128ELi48ELi256ELi256ELb1ELb1ELb0ELb1ELb0ELb1EEEEEEEEEvNT_6ParamsE:
	.zero		1976


//--------------------- .nv.constant0._ZN7cutlass13device_kernelIN5flash19enable_sm80_to_sm89INS1_16FlashAttnFwdSm80INS1_25CollectiveMainloopFwdSm80ILi8ELi1ELb0EN4cute5tupleIJNS5_1CILi128EEENS7_ILi96EEENS7_ILi256EEEEEELi256ENS_6half_tEfNS_4arch4Sm80ELb1ELb0ELb0ELb0ELb1ELb0ELb1ELb1EEENS1_21CollectiveEpilogueFwdINS6_IJS8_SA_S9_EEENS6_IJNS7_ILi1EEESI_SI_EEESC_SE_Li256ELb0ELb1ELb1ELb0EEENS1_30DynamicPersistentTileSchedulerILi256ELi256ELb1ELb1ELb0EEEEEEEEEvNT_6ParamsE --------------------------
	.section	.nv.constant0._ZN7cutlass13device_kernelIN5flash19enable_sm80_to_sm89INS1_16FlashAttnFwdSm80INS1_25CollectiveMainloopFwdSm80ILi8ELi1ELb0EN4cute5tupleIJNS5_1CILi128EEENS7_ILi96EEENS7_ILi256EEEEEELi256ENS_6half_tEfNS_4arch4Sm80ELb1ELb0ELb0ELb0ELb1ELb0ELb1ELb1EEENS1_21CollectiveEpilogueFwdINS6_IJS8_SA_S9_EEENS6_IJNS7_ILi1EEESI_SI_EEESC_SE_Li256ELb0ELb1ELb1ELb0EEENS1_30DynamicPersistentTileSchedulerILi256ELi256ELb1ELb1ELb0EEEEEEEEEvNT_6ParamsE,"a",@progbits
	.sectionflags	@""
	.align	4
.nv.constant0._ZN7cutlass13device_kernelIN5flash19enable_sm80_to_sm89INS1_16FlashAttnFwdSm80INS1_25CollectiveMainloopFwdSm80ILi8ELi1ELb0EN4cute5tupleIJNS5_1CILi128EEENS7_ILi96EEENS7_ILi256EEEEEELi256ENS_6half_tEfNS_4arch4Sm80ELb1ELb0ELb0ELb0ELb1ELb0ELb1ELb1EEENS1_21CollectiveEpilogueFwdINS6_IJS8_SA_S9_EEENS6_IJNS7_ILi1EEESI_SI_EEESC_SE_Li256ELb0ELb1ELb1ELb0EEENS1_30DynamicPersistentTileSchedulerILi256ELi256ELb1ELb1ELb0EEEEEEEEEvNT_6ParamsE:
	.zero		1960


//--------------------- .nv.constant0._ZN7cutlass13device_kernelIN5flash19enable_sm80_to_sm89INS1_16FlashAttnFwdSm80INS1_25CollectiveMainloopFwdSm80ILi8ELi1ELb0EN4cute5tupleIJNS5_1CILi128EEENS7_ILi64EEENS7_ILi256EEEEEELi256ENS_6half_tEfNS_4arch4Sm80ELb1ELb0ELb0ELb1ELb1ELb0ELb1ELb1EEENS1_21CollectiveEpilogueFwdINS6_IJS8_SA_S9_EEENS6_IJNS7_ILi1EEESI_SI_EEESC_SE_Li256ELb1ELb1ELb1ELb0EEENS1_36VarlenDynamicPersistentTileSchedulerILi128ELi64ELi256ELi256ELb1ELb1ELb0ELb1ELb1ELb1EEEEEEEEEvNT_6ParamsE --------------------------
	.section	.nv.constant0._ZN7cutlass13device_kernelIN5flash19enable_sm80_to_sm89INS1_16FlashAttnFwdSm80INS1_25CollectiveMainloopFwdSm80ILi8ELi1ELb0EN4cute5tupleIJNS5_1CILi128EEENS7_ILi64EEENS7_ILi256EEEEEELi256ENS_6half_tEfNS_4arch4Sm80ELb1ELb0ELb0ELb1ELb1ELb0ELb1ELb1EEENS1_21CollectiveEpilogueFwdINS6_IJS8_SA_S9_EEENS6_IJNS7_ILi1EEESI_SI_EEESC_SE_Li256ELb1ELb1ELb1ELb0EEENS1_36VarlenDynamicPersistentTileSchedulerILi128ELi64ELi256ELi256ELb1ELb1ELb0ELb1ELb1ELb1EEEEEEEEEvNT_6ParamsE,"a",@progbits
	.sectionflags	@""
	.align	4
.nv.constant0._ZN7cutlass13device_kernelIN5flash19enable_sm80_to_sm89INS1_16FlashAttnFwdSm80INS1_25CollectiveMainloopFwdSm80ILi8ELi1ELb0EN4cute5tupleIJNS5_1CILi128EEENS7_ILi64EEENS7_ILi256EEEEEELi256ENS_6half_tEfNS_4arch4Sm80ELb1ELb0ELb0ELb1ELb1ELb0ELb1ELb1EEENS1_21CollectiveEpilogueFwdINS6_IJS8_SA_S9_EEENS6_IJNS7_ILi1EEESI_SI_EEESC_SE_Li256ELb1ELb1ELb1ELb0EEENS1_36VarlenDynamicPersistentTileSchedulerILi128ELi64ELi256ELi256ELb1ELb1ELb0ELb1ELb1ELb1EEEEEEEEEvNT_6ParamsE:
	.zero		1976


//--------------------- .nv.constant0._ZN7cutlass13device_kernelIN5flash19enable_sm80_to_sm89INS1_16FlashAttnFwdSm80INS1_25CollectiveMainloopFwdSm80ILi8ELi1ELb0EN4cute5tupleIJNS5_1CILi128EEENS7_ILi48EEENS7_ILi256EEEEEELi256ENS_6half_tEfNS_4arch4Sm80ELb1ELb0ELb0ELb1ELb1ELb1ELb1ELb1EEENS1_21CollectiveEpilogueFwdINS6_IJS8_SA_S9_EEENS6_IJNS7_ILi1EEESI_SI_EEESC_SE_Li256ELb1ELb1ELb1ELb0EEENS1_36VarlenDynamicPersistentTileSchedulerILi128ELi48ELi256ELi256ELb1ELb1ELb0ELb1ELb1ELb1EEEEEEEEEvNT_6ParamsE --------------------------
	.section	.nv.constant0._ZN7cutlass13device_kernelIN5flash19enable_sm80_to_sm89INS1_16FlashAttnFwdSm80INS1_25CollectiveMainloopFwdSm80ILi8ELi1ELb0EN4cute5tupleIJNS5_1CILi128EEENS7_ILi48EEENS7_ILi256EEEEEELi256ENS_6half_tEfNS_4arch4Sm80ELb1ELb0ELb0ELb1ELb1ELb1ELb1ELb1EEENS1_21CollectiveEpilogueFwdINS6_IJS8_SA_S9_EEENS6_IJNS7_ILi1EEESI_SI_EEESC_SE_Li256ELb1ELb1ELb1ELb0EEENS1_36VarlenDynamicPersistentTileSchedulerILi128ELi48ELi256ELi256ELb1ELb1ELb0ELb1ELb1ELb1EEEEEEEEEvNT_6ParamsE,"a",@progbits
	.sectionflags	@""
	.align	4
.nv.constant0._ZN7cutlass13device_kernelIN5flash19enable_sm80_to_sm89INS1_16FlashAttnFwdSm80INS1_25CollectiveMainloopFwdSm80ILi8ELi1ELb0EN4cute5tupleIJNS5_1CILi128EEENS7_ILi48EEENS7_ILi256EEEEEELi256ENS_6half_tEfNS_4arch4Sm80ELb1ELb0ELb0ELb1ELb1ELb1ELb1ELb1EEENS1_21CollectiveEpilogueFwdINS6_IJS8_SA_S9_EEENS6_IJNS7_ILi1EEESI_SI_EEESC_SE_Li256ELb1ELb1ELb1ELb0EEENS1_36VarlenDynamicPersistentTileSchedulerILi128ELi48ELi256ELi256ELb1ELb1ELb0ELb1ELb1ELb1EEEEEEEEEvNT_6ParamsE:
	.zero		1976


//--------------------- SYMBOLS --------------------------

	.type		.nv.reservedSmem.offset0,@object
	.size		.nv.reservedSmem.offset0,0x4
